	.target	sm_100a

	.elftype	@"ET_EXEC"


//--------------------- .note.nv.tkinfo           --------------------------
	.section	.note.nv.tkinfo,"",@"SHT_NOTE"
	.sectionflags	@"SHF_NOTE_NV_TKINFO"
	.tkinfo
        /*0018*/ 	.word	0x00000002
        /*0030*/ 	.string	""
        /*0030*/ 	.string	"ptxas"
        /*0030*/ 	.string	"Cuda compilation tools, release 13.0, V13.0.88"
        /*0030*/ 	.string	"Build cuda_13.0.r13.0/compiler.36424714_0"
        /*0030*/ 	.string	"-arch sm_100a -m 64 "



//--------------------- .note.nv.cuinfo           --------------------------
	.section	.note.nv.cuinfo,"",@"SHT_NOTE"
	.sectionflags	@"SHF_NOTE_NV_CUINFO"
        /*0018*/ 	.short	0x0002
        /*001a*/ 	.short	0x0064
        /*001c*/ 	.short	0x0082
	.zero		2


//--------------------- .nv.info                  --------------------------
	.section	.nv.info,"",@"SHT_CUDA_INFO"
	.align	4


	//----- nvinfo : EIATTR_REGCOUNT
	.align		4
        /*0000*/ 	.byte	0x04, 0x2f
        /*0002*/ 	.short	(.L_19 - .L_18)
	.align		4
.L_18:
        /*0004*/ 	.word	index@(_ZN7cutlass13device_kernelINS_4conv6kernel13ConvUniversalINS1_16ConvProblemShapeILNS1_8OperatorE2ELi3EEENS1_10collective14CollectiveConvINS1_47MainloopSm100TmaUmmaWarpSpecializedImplicitGemmILS5_2ELi27ELi3ELi1ELi2EN4cute5tupleIJNSA_1CILi2EEENSC_ILi1EEESE_EEEEENSB_IJNSC_ILi64EEENSB_IJSH_EEESI_EEENS_12float_e4m3_tESK_NSA_8TiledMMAINSA_8MMA_AtomIJNSA_10MMA_TraitsINSA_19SM100_MMA_F8F6F4_SSEJSK_SK_fSH_SH_NSA_17integral_constantINSA_4UMMA5MajorELSR_1EEESS_NSP_INSQ_7ScaleInELST_0EEESU_EEEEEENSA_6LayoutINSB_IJSE_SE_SE_EEENSB_IJNSC_ILi0EEESZ_SZ_EEEEENSB_IJNSA_10UnderscoreES12_S12_EEEEENS7_6detail27Sm100ImplicitGemmTileTraitsINSA_13SM90_TMA_LOADENSA_14ComposedLayoutINSA_7SwizzleILi2ELi4ELi3EEENSA_18smem_ptr_flag_bitsILi8EEENSX_INSB_IJSH_NSC_ILi8EEEEEENSB_IJSE_SH_EEEEEEEvEENS16_INSA_30SM90_TMA_LOAD_IM2COL_MULTICASTES1H_vEEEENS_8epilogue10collective18CollectiveEpilogueINS1M_23Sm100TmaWarpSpecializedILi1ELi1ELi32ELb0ELb0EEEJSJ_NSB_IJNSX_ISH_SE_EES1R_EEESK_NSB_IJlNSB_IJSE_lllEEESZ_EEESK_S1U_NS1M_6fusion15FusionCallbacksIS1Q_NS1V_17LinearCombinationISK_fSK_fLNS_15FloatRoundStyleE2EEESJ_S1S_JEEENSA_5SM1004TMEM4LOAD26SM100_TMEM_LOAD_16dp32b32xES17_NS18_IS1A_S1C_NSX_INSB_IJS1D_SH_EEENSB_IJSH_SE_EEEEEEENSA_39AutoVectorizingCopyWithAssumedAlignmentILi128EEENSA_14SM90_TMA_STOREES28_S2A_S2A_EEEvvEEEEvNT_6ParamsE)
        /*0008*/ 	.word	0x0000007a


	//----- nvinfo : EIATTR_FRAME_SIZE
	.align		4
.L_19:
        /*000c*/ 	.byte	0x04, 0x11
        /*000e*/ 	.short	(.L_21 - .L_20)
	.align		4
.L_20:
        /*0010*/ 	.word	index@($__internal_2_$__cuda_sm10x_tcgen05_guardrail_trap_unallocated_columns_being_dealloced)
        /*0014*/ 	.word	0x00000008


	//----- nvinfo : EIATTR_FRAME_SIZE
	.align		4
.L_21:
        /*0018*/ 	.byte	0x04, 0x11
        /*001a*/ 	.short	(.L_23 - .L_22)
	.align		4
.L_22:
        /*001c*/ 	.word	index@($__internal_1_$__cuda_sm10x_tcgen05_guardrail_trap_phase_invalid_during_alloc)
        /*0020*/ 	.word	0x00000008


	//----- nvinfo : EIATTR_FRAME_SIZE
	.align		4
.L_23:
        /*0024*/ 	.byte	0x04, 0x11
        /*0026*/ 	.short	(.L_25 - .L_24)
	.align		4
.L_24:
        /*0028*/ 	.word	index@($__internal_0_$__cuda_sm10x_tcgen05_guardrail_trap_col_being_dealloced_not_returned_by_alloc)
        /*002c*/ 	.word	0x00000008


	//----- nvinfo : EIATTR_FRAME_SIZE
	.align		4
.L_25:
        /*0030*/ 	.byte	0x04, 0x11
        /*0032*/ 	.short	(.L_27 - .L_26)
	.align		4
.L_26:
        /*0034*/ 	.word	index@(_ZN7cutlass13device_kernelINS_4conv6kernel13ConvUniversalINS1_16ConvProblemShapeILNS1_8OperatorE2ELi3EEENS1_10collective14CollectiveConvINS1_47MainloopSm100TmaUmmaWarpSpecializedImplicitGemmILS5_2ELi27ELi3ELi1ELi2EN4cute5tupleIJNSA_1CILi2EEENSC_ILi1EEESE_EEEEENSB_IJNSC_ILi64EEENSB_IJSH_EEESI_EEENS_12float_e4m3_tESK_NSA_8TiledMMAINSA_8MMA_AtomIJNSA_10MMA_TraitsINSA_19SM100_MMA_F8F6F4_SSEJSK_SK_fSH_SH_NSA_17integral_constantINSA_4UMMA5MajorELSR_1EEESS_NSP_INSQ_7ScaleInELST_0EEESU_EEEEEENSA_6LayoutINSB_IJSE_SE_SE_EEENSB_IJNSC_ILi0EEESZ_SZ_EEEEENSB_IJNSA_10UnderscoreES12_S12_EEEEENS7_6detail27Sm100ImplicitGemmTileTraitsINSA_13SM90_TMA_LOADENSA_14ComposedLayoutINSA_7SwizzleILi2ELi4ELi3EEENSA_18smem_ptr_flag_bitsILi8EEENSX_INSB_IJSH_NSC_ILi8EEEEEENSB_IJSE_SH_EEEEEEEvEENS16_INSA_30SM90_TMA_LOAD_IM2COL_MULTICASTES1H_vEEEENS_8epilogue10collective18CollectiveEpilogueINS1M_23Sm100TmaWarpSpecializedILi1ELi1ELi32ELb0ELb0EEEJSJ_NSB_IJNSX_ISH_SE_EES1R_EEESK_NSB_IJlNSB_IJSE_lllEEESZ_EEESK_S1U_NS1M_6fusion15FusionCallbacksIS1Q_NS1V_17LinearCombinationISK_fSK_fLNS_15FloatRoundStyleE2EEESJ_S1S_JEEENSA_5SM1004TMEM4LOAD26SM100_TMEM_LOAD_16dp32b32xES17_NS18_IS1A_S1C_NSX_INSB_IJS1D_SH_EEENSB_IJSH_SE_EEEEEEENSA_39AutoVectorizingCopyWithAssumedAlignmentILi128EEENSA_14SM90_TMA_STOREES28_S2A_S2A_EEEvvEEEEvNT_6ParamsE)
        /*0038*/ 	.word	0x00000008


	//----- nvinfo : EIATTR_MIN_STACK_SIZE
	.align		4
.L_27:
        /*003c*/ 	.byte	0x04, 0x12
        /*003e*/ 	.short	(.L_29 - .L_28)
	.align		4
.L_28:
        /*0040*/ 	.word	index@(_ZN7cutlass13device_kernelINS_4conv6kernel13ConvUniversalINS1_16ConvProblemShapeILNS1_8OperatorE2ELi3EEENS1_10collective14CollectiveConvINS1_47MainloopSm100TmaUmmaWarpSpecializedImplicitGemmILS5_2ELi27ELi3ELi1ELi2EN4cute5tupleIJNSA_1CILi2EEENSC_ILi1EEESE_EEEEENSB_IJNSC_ILi64EEENSB_IJSH_EEESI_EEENS_12float_e4m3_tESK_NSA_8TiledMMAINSA_8MMA_AtomIJNSA_10MMA_TraitsINSA_19SM100_MMA_F8F6F4_SSEJSK_SK_fSH_SH_NSA_17integral_constantINSA_4UMMA5MajorELSR_1EEESS_NSP_INSQ_7ScaleInELST_0EEESU_EEEEEENSA_6LayoutINSB_IJSE_SE_SE_EEENSB_IJNSC_ILi0EEESZ_SZ_EEEEENSB_IJNSA_10UnderscoreES12_S12_EEEEENS7_6detail27Sm100ImplicitGemmTileTraitsINSA_13SM90_TMA_LOADENSA_14ComposedLayoutINSA_7SwizzleILi2ELi4ELi3EEENSA_18smem_ptr_flag_bitsILi8EEENSX_INSB_IJSH_NSC_ILi8EEEEEENSB_IJSE_SH_EEEEEEEvEENS16_INSA_30SM90_TMA_LOAD_IM2COL_MULTICASTES1H_vEEEENS_8epilogue10collective18CollectiveEpilogueINS1M_23Sm100TmaWarpSpecializedILi1ELi1ELi32ELb0ELb0EEEJSJ_NSB_IJNSX_ISH_SE_EES1R_EEESK_NSB_IJlNSB_IJSE_lllEEESZ_EEESK_S1U_NS1M_6fusion15FusionCallbacksIS1Q_NS1V_17LinearCombinationISK_fSK_fLNS_15FloatRoundStyleE2EEESJ_S1S_JEEENSA_5SM1004TMEM4LOAD26SM100_TMEM_LOAD_16dp32b32xES17_NS18_IS1A_S1C_NSX_INSB_IJS1D_SH_EEENSB_IJSH_SE_EEEEEEENSA_39AutoVectorizingCopyWithAssumedAlignmentILi128EEENSA_14SM90_TMA_STOREES28_S2A_S2A_EEEvvEEEEvNT_6ParamsE)
        /*0044*/ 	.word	0x00000008
.L_29:


//--------------------- .nv.compat                --------------------------
	.section	.nv.compat,"",@"SHT_CUDA_COMPAT_INFO"
	.align	4
        /*0000*/ 	.byte	0x02, 0x09, 0x01, 0x00, 0x02, 0x02, 0x02, 0x00, 0x02, 0x05, 0x05, 0x00, 0x03, 0x07, 0x01, 0x01
        /*0010*/ 	.byte	0x02, 0x03, 0x01, 0x00, 0x02, 0x06, 0x01, 0x00, 0x04, 0x0b, 0x08, 0x00, 0x09, 0x00, 0x00, 0x00
        /*0020*/ 	.byte	0x00, 0x00, 0x00, 0x00


//--------------------- .nv.info._ZN7cutlass13device_kernelINS_4conv6kernel13ConvUniversalINS1_16ConvProblemShapeILNS1_8OperatorE2ELi3EEENS1_10collective14CollectiveConvINS1_47MainloopSm100TmaUmmaWarpSpecializedImplicitGemmILS5_2ELi27ELi3ELi1ELi2EN4cute5tupleIJNSA_1CILi2EEENSC_ILi1EEESE_EEEEENSB_IJNSC_ILi64EEENSB_IJSH_EEESI_EEENS_12float_e4m3_tESK_NSA_8TiledMMAINSA_8MMA_AtomIJNSA_10MMA_TraitsINSA_19SM100_MMA_F8F6F4_SSEJSK_SK_fSH_SH_NSA_17integral_constantINSA_4UMMA5MajorELSR_1EEESS_NSP_INSQ_7ScaleInELST_0EEESU_EEEEEENSA_6LayoutINSB_IJSE_SE_SE_EEENSB_IJNSC_ILi0EEESZ_SZ_EEEEENSB_IJNSA_10UnderscoreES12_S12_EEEEENS7_6detail27Sm100ImplicitGemmTileTraitsINSA_13SM90_TMA_LOADENSA_14ComposedLayoutINSA_7SwizzleILi2ELi4ELi3EEENSA_18smem_ptr_flag_bitsILi8EEENSX_INSB_IJSH_NSC_ILi8EEEEEENSB_IJSE_SH_EEEEEEEvEENS16_INSA_30SM90_TMA_LOAD_IM2COL_MULTICASTES1H_vEEEENS_8epilogue10collective18CollectiveEpilogueINS1M_23Sm100TmaWarpSpecializedILi1ELi1ELi32ELb0ELb0EEEJSJ_NSB_IJNSX_ISH_SE_EES1R_EEESK_NSB_IJlNSB_IJSE_lllEEESZ_EEESK_S1U_NS1M_6fusion15FusionCallbacksIS1Q_NS1V_17LinearCombinationISK_fSK_fLNS_15FloatRoundStyleE2EEESJ_S1S_JEEENSA_5SM1004TMEM4LOAD26SM100_TMEM_LOAD_16dp32b32xES17_NS18_IS1A_S1C_NSX_INSB_IJS1D_SH_EEENSB_IJSH_SE_EEEEEEENSA_39AutoVectorizingCopyWithAssumedAlignmentILi128EEENSA_14SM90_TMA_STOREES28_S2A_S2A_EEEvvEEEEvNT_6ParamsE --------------------------
	.section	.nv.info._ZN7cutlass13device_kernelINS_4conv6kernel13ConvUniversalINS1_16ConvProblemShapeILNS1_8OperatorE2ELi3EEENS1_10collective14CollectiveConvINS1_47MainloopSm100TmaUmmaWarpSpecializedImplicitGemmILS5_2ELi27ELi3ELi1ELi2EN4cute5tupleIJNSA_1CILi2EEENSC_ILi1EEESE_EEEEENSB_IJNSC_ILi64EEENSB_IJSH_EEESI_EEENS_12float_e4m3_tESK_NSA_8TiledMMAINSA_8MMA_AtomIJNSA_10MMA_TraitsINSA_19SM100_MMA_F8F6F4_SSEJSK_SK_fSH_SH_NSA_17integral_constantINSA_4UMMA5MajorELSR_1EEESS_NSP_INSQ_7ScaleInELST_0EEESU_EEEEEENSA_6LayoutINSB_IJSE_SE_SE_EEENSB_IJNSC_ILi0EEESZ_SZ_EEEEENSB_IJNSA_10UnderscoreES12_S12_EEEEENS7_6detail27Sm100ImplicitGemmTileTraitsINSA_13SM90_TMA_LOADENSA_14ComposedLayoutINSA_7SwizzleILi2ELi4ELi3EEENSA_18smem_ptr_flag_bitsILi8EEENSX_INSB_IJSH_NSC_ILi8EEEEEENSB_IJSE_SH_EEEEEEEvEENS16_INSA_30SM90_TMA_LOAD_IM2COL_MULTICASTES1H_vEEEENS_8epilogue10collective18CollectiveEpilogueINS1M_23Sm100TmaWarpSpecializedILi1ELi1ELi32ELb0ELb0EEEJSJ_NSB_IJNSX_ISH_SE_EES1R_EEESK_NSB_IJlNSB_IJSE_lllEEESZ_EEESK_S1U_NS1M_6fusion15FusionCallbacksIS1Q_NS1V_17LinearCombinationISK_fSK_fLNS_15FloatRoundStyleE2EEESJ_S1S_JEEENSA_5SM1004TMEM4LOAD26SM100_TMEM_LOAD_16dp32b32xES17_NS18_IS1A_S1C_NSX_INSB_IJS1D_SH_EEENSB_IJSH_SE_EEEEEEENSA_39AutoVectorizingCopyWithAssumedAlignmentILi128EEENSA_14SM90_TMA_STOREES28_S2A_S2A_EEEvvEEEEvNT_6ParamsE,"",@"SHT_CUDA_INFO"
	.sectionflags	@""
	.align	4


	//----- nvinfo : EIATTR_CUDA_API_VERSION
	.align		4
        /*0000*/ 	.byte	0x04, 0x37
        /*0002*/ 	.short	(.L_31 - .L_30)
.L_30:
        /*0004*/ 	.word	0x00000082


	//----- nvinfo : EIATTR_KPARAM_INFO
	.align		4
.L_31:
        /*0008*/ 	.byte	0x04, 0x17
        /*000a*/ 	.short	(.L_33 - .L_32)
.L_32:
        /*000c*/ 	.word	0x00000000
        /*0010*/ 	.short	0x0000
        /*0012*/ 	.short	0x0000
        /*0014*/ 	.byte	0x00, 0xf0, 0x01, 0x24


	//----- nvinfo : EIATTR_AT_ENTRY_FRAGMENTS
	.align		4
.L_33:
        /*0018*/ 	.byte	0x04, 0x4f
        /*001a*/ 	.short	(.L_35 - .L_34)


	//   ....[0]....
.L_34:
        /*001c*/ 	.word	0x00000006


	//----- nvinfo : EIATTR_RESERVED_SMEM_USED
	.align		4
.L_35:
        /*0020*/ 	.byte	0x01, 0x41
	.zero		2


	//----- nvinfo : EIATTR_SPARSE_MMA_MASK
	.align		4
        /*0024*/ 	.byte	0x03, 0x50
        /*0026*/ 	.short	0x0000


	//----- nvinfo : EIATTR_TCGEN05_1CTA_USED
	.align		4
        /*0028*/ 	.byte	0x01, 0x51
	.zero		2


	//----- nvinfo : EIATTR_MAXREG_COUNT
	.align		4
        /*002c*/ 	.byte	0x03, 0x1b
        /*002e*/ 	.short	0x00ff


	//----- nvinfo : EIATTR_NUM_BARRIERS
	.align		4
        /*0030*/ 	.byte	0x02, 0x4c
        /*0032*/ 	.byte	0x07
	.zero		1


	//----- nvinfo : EIATTR_EXTERNS
	.align		4
        /*0034*/ 	.byte	0x04, 0x0f
        /*0036*/ 	.short	(.L_37 - .L_36)


	//   ....[0]....
	.align		4
.L_36:
        /*0038*/ 	.word	index@(__assertfail)


	//----- nvinfo : EIATTR_MERCURY_ISA_VERSION
	.align		4
.L_37:
        /*003c*/ 	.byte	0x03, 0x5f
        /*003e*/ 	.short	0x0101


	//----- nvinfo : EIATTR_INT_WARP_WIDE_INSTR_OFFSETS
	.align		4
        /*0040*/ 	.byte	0x04, 0x31
        /*0042*/ 	.short	(.L_39 - .L_38)


	//   ....[0]....
.L_38:
        /*0044*/ 	.word	0x00004e10


	//   ....[1]....
        /*0048*/ 	.word	0x00004e30


	//   ....[2]....
        /*004c*/ 	.word	0x00004e60


	//   ....[3]....
        /*0050*/ 	.word	0x00005db0


	//   ....[4]....
        /*0054*/ 	.word	0x00008010


	//----- nvinfo : EIATTR_COOP_GROUP_MASK_REGIDS
	.align		4
.L_39:
        /*0058*/ 	.byte	0x04, 0x29
        /*005a*/ 	.short	(.L_41 - .L_40)


	//   ....[0]....
.L_40:
        /*005c*/ 	.word	0xffffffff


	//   ....[1]....
        /*0060*/ 	.word	0xffffffff


	//   ....[2]....
        /*0064*/ 	.word	0xffffffff


	//   ....[3]....
        /*0068*/ 	.word	0xffffffff


	//   ....[4]....
        /*006c*/ 	.word	0xffffffff


	//   ....[5]....
        /*0070*/ 	.word	0xffffffff


	//   ....[6]....
        /*0074*/ 	.word	0xffffffff


	//   ....[7]....
        /*0078*/ 	.word	0xffffffff


	//   ....[8]....
        /*007c*/ 	.word	0xffffffff


	//   ....[9]....
        /*0080*/ 	.word	0xffffffff


	//   ....[10]....
        /*0084*/ 	.word	0xffffffff


	//   ....[11]....
        /*0088*/ 	.word	0xffffffff


	//   ....[12]....
        /*008c*/ 	.word	0xffffffff


	//----- nvinfo : EIATTR_COOP_GROUP_INSTR_OFFSETS
	.align		4
.L_41:
        /*0090*/ 	.byte	0x04, 0x28
        /*0092*/ 	.short	(.L_43 - .L_42)


	//   ....[0]....
.L_42:
        /*0094*/ 	.word	0x000000a0


	//   ....[1]....
        /*0098*/ 	.word	0x000004e0


	//   ....[2]....
        /*009c*/ 	.word	0x00000980


	//   ....[3]....
        /*00a0*/ 	.word	0x00000ac0


	//   ....[4]....
        /*00a4*/ 	.word	0x00000bc0


	//   ....[5]....
        /*00a8*/ 	.word	0x00000d10


	//   ....[6]....
        /*00ac*/ 	.word	0x00000f10


	//   ....[7]....
        /*00b0*/ 	.word	0x00002a90


	//   ....[8]....
        /*00b4*/ 	.word	0x00004250


	//   ....[9]....
        /*00b8*/ 	.word	0x00004460


	//   ....[10]....
        /*00bc*/ 	.word	0x00004490


	//   ....[11]....
        /*00c0*/ 	.word	0x00004cf0


	//   ....[12]....
        /*00c4*/ 	.word	0x00004f30


	//----- nvinfo : EIATTR_VRC_CTA_INIT_COUNT
	.align		4
.L_43:
        /*00c8*/ 	.byte	0x02, 0x4a
        /*00ca*/ 	.byte	0x80
	.zero		1


	//----- nvinfo : EIATTR_SYSCALL_OFFSETS
	.align		4
        /*00cc*/ 	.byte	0x04, 0x46
        /*00ce*/ 	.short	(.L_45 - .L_44)


	//   ....[0]....
.L_44:
        /*00d0*/ 	.word	0x00006950


	//   ....[1]....
        /*00d4*/ 	.word	0x00006a90


	//   ....[2]....
        /*00d8*/ 	.word	0x000071a0


	//----- nvinfo : EIATTR_MBARRIER_INSTR_OFFSETS
	.align		4
.L_45:
        /*00dc*/ 	.byte	0x04, 0x39
        /*00de*/ 	.short	(.L_47 - .L_46)


	//   ....[0]....
.L_46:
        /*00e0*/ 	.word	0x00000600
        /*00e4*/ 	.word	0x000000ff
        /*00e8*/ 	.word	0x00000000
        /*00ec*/ 	.short	0x0100
        /*00ee*/ 	.byte	0x07
	.zero		1


	//   ....[1]....
        /*00f0*/ 	.word	0x00000610
        /*00f4*/ 	.word	0x000000ff
        /*00f8*/ 	.word	0x000000d8
        /*00fc*/ 	.short	0x0100
        /*00fe*/ 	.byte	0x07
	.zero		1


	//   ....[2]....
        /*0100*/ 	.word	0x00000620
        /*0104*/ 	.word	0x000000ff
        /*0108*/ 	.word	0x00000008
        /*010c*/ 	.short	0x0100
        /*010e*/ 	.byte	0x07
	.zero		1


	//   ....[3]....
        /*0110*/ 	.word	0x00000630
        /*0114*/ 	.word	0x000000ff
        /*0118*/ 	.word	0x000000e0
        /*011c*/ 	.short	0x0100
        /*011e*/ 	.byte	0x07
	.zero		1


	//   ....[4]....
        /*0120*/ 	.word	0x00000640
        /*0124*/ 	.word	0x000000ff
        /*0128*/ 	.word	0x00000010
        /*012c*/ 	.short	0x0100
        /*012e*/ 	.byte	0x07
	.zero		1


	//   ....[5]....
        /*0130*/ 	.word	0x00000650
        /*0134*/ 	.word	0x000000ff
        /*0138*/ 	.word	0x000000e8
        /*013c*/ 	.short	0x0100
        /*013e*/ 	.byte	0x07
	.zero		1


	//   ....[6]....
        /*0140*/ 	.word	0x00000660
        /*0144*/ 	.word	0x000000ff
        /*0148*/ 	.word	0x00000018
        /*014c*/ 	.short	0x0100
        /*014e*/ 	.byte	0x07
	.zero		1


	//   ....[7]....
        /*0150*/ 	.word	0x00000670
        /*0154*/ 	.word	0x000000ff
        /*0158*/ 	.word	0x000000f0
        /*015c*/ 	.short	0x0100
        /*015e*/ 	.byte	0x07
	.zero		1


	//   ....[8]....
        /*0160*/ 	.word	0x00000680
        /*0164*/ 	.word	0x000000ff
        /*0168*/ 	.word	0x00000020
        /*016c*/ 	.short	0x0100
        /*016e*/ 	.byte	0x07
	.zero		1


	//   ....[9]....
        /*0170*/ 	.word	0x00000690
        /*0174*/ 	.word	0x000000ff
        /*0178*/ 	.word	0x000000f8
        /*017c*/ 	.short	0x0100
        /*017e*/ 	.byte	0x07
	.zero		1


	//   ....[10]....
        /*0180*/ 	.word	0x000006a0
        /*0184*/ 	.word	0x000000ff
        /*0188*/ 	.word	0x00000028
        /*018c*/ 	.short	0x0100
        /*018e*/ 	.byte	0x07
	.zero		1


	//   ....[11]....
        /*0190*/ 	.word	0x000006b0
        /*0194*/ 	.word	0x000000ff
        /*0198*/ 	.word	0x00000100
        /*019c*/ 	.short	0x0100
        /*019e*/ 	.byte	0x07
	.zero		1


	//   ....[12]....
        /*01a0*/ 	.word	0x000006c0
        /*01a4*/ 	.word	0x000000ff
        /*01a8*/ 	.word	0x00000030
        /*01ac*/ 	.short	0x0100
        /*01ae*/ 	.byte	0x07
	.zero		1


	//   ....[13]....
        /*01b0*/ 	.word	0x000006d0
        /*01b4*/ 	.word	0x000000ff
        /*01b8*/ 	.word	0x00000108
        /*01bc*/ 	.short	0x0100
        /*01be*/ 	.byte	0x07
	.zero		1


	//   ....[14]....
        /*01c0*/ 	.word	0x000006e0
        /*01c4*/ 	.word	0x000000ff
        /*01c8*/ 	.word	0x00000038
        /*01cc*/ 	.short	0x0100
        /*01ce*/ 	.byte	0x07
	.zero		1


	//   ....[15]....
        /*01d0*/ 	.word	0x000006f0
        /*01d4*/ 	.word	0x000000ff
        /*01d8*/ 	.word	0x00000110
        /*01dc*/ 	.short	0x0100
        /*01de*/ 	.byte	0x07
	.zero		1


	//   ....[16]....
        /*01e0*/ 	.word	0x00000700
        /*01e4*/ 	.word	0x000000ff
        /*01e8*/ 	.word	0x00000040
        /*01ec*/ 	.short	0x0100
        /*01ee*/ 	.byte	0x07
	.zero		1


	//   ....[17]....
        /*01f0*/ 	.word	0x00000710
        /*01f4*/ 	.word	0x000000ff
        /*01f8*/ 	.word	0x00000118
        /*01fc*/ 	.short	0x0100
        /*01fe*/ 	.byte	0x07
	.zero		1


	//   ....[18]....
        /*0200*/ 	.word	0x00000720
        /*0204*/ 	.word	0x000000ff
        /*0208*/ 	.word	0x00000048
        /*020c*/ 	.short	0x0100
        /*020e*/ 	.byte	0x07
	.zero		1


	//   ....[19]....
        /*0210*/ 	.word	0x00000730
        /*0214*/ 	.word	0x000000ff
        /*0218*/ 	.word	0x00000120
        /*021c*/ 	.short	0x0100
        /*021e*/ 	.byte	0x07
	.zero		1


	//   ....[20]....
        /*0220*/ 	.word	0x00000740
        /*0224*/ 	.word	0x000000ff
        /*0228*/ 	.word	0x00000050
        /*022c*/ 	.short	0x0100
        /*022e*/ 	.byte	0x07
	.zero		1


	//   ....[21]....
        /*0230*/ 	.word	0x00000750
        /*0234*/ 	.word	0x000000ff
        /*0238*/ 	.word	0x00000128
        /*023c*/ 	.short	0x0100
        /*023e*/ 	.byte	0x07
	.zero		1


	//   ....[22]....
        /*0240*/ 	.word	0x00000760
        /*0244*/ 	.word	0x000000ff
        /*0248*/ 	.word	0x00000058
        /*024c*/ 	.short	0x0100
        /*024e*/ 	.byte	0x07
	.zero		1


	//   ....[23]....
        /*0250*/ 	.word	0x00000770
        /*0254*/ 	.word	0x000000ff
        /*0258*/ 	.word	0x00000130
        /*025c*/ 	.short	0x0100
        /*025e*/ 	.byte	0x07
	.zero		1


	//   ....[24]....
        /*0260*/ 	.word	0x00000780
        /*0264*/ 	.word	0x000000ff
        /*0268*/ 	.word	0x00000060
        /*026c*/ 	.short	0x0100
        /*026e*/ 	.byte	0x07
	.zero		1


	//   ....[25]....
        /*0270*/ 	.word	0x00000790
        /*0274*/ 	.word	0x000000ff
        /*0278*/ 	.word	0x00000138
        /*027c*/ 	.short	0x0100
        /*027e*/ 	.byte	0x07
	.zero		1


	//   ....[26]....
        /*0280*/ 	.word	0x000007a0
        /*0284*/ 	.word	0x000000ff
        /*0288*/ 	.word	0x00000068
        /*028c*/ 	.short	0x0100
        /*028e*/ 	.byte	0x07
	.zero		1


	//   ....[27]....
        /*0290*/ 	.word	0x000007b0
        /*0294*/ 	.word	0x000000ff
        /*0298*/ 	.word	0x00000140
        /*029c*/ 	.short	0x0100
        /*029e*/ 	.byte	0x07
	.zero		1


	//   ....[28]....
        /*02a0*/ 	.word	0x000007c0
        /*02a4*/ 	.word	0x000000ff
        /*02a8*/ 	.word	0x00000070
        /*02ac*/ 	.short	0x0100
        /*02ae*/ 	.byte	0x07
	.zero		1


	//   ....[29]....
        /*02b0*/ 	.word	0x000007d0
        /*02b4*/ 	.word	0x000000ff
        /*02b8*/ 	.word	0x00000148
        /*02bc*/ 	.short	0x0100
        /*02be*/ 	.byte	0x07
	.zero		1


	//   ....[30]....
        /*02c0*/ 	.word	0x000007e0
        /*02c4*/ 	.word	0x000000ff
        /*02c8*/ 	.word	0x00000078
        /*02cc*/ 	.short	0x0100
        /*02ce*/ 	.byte	0x07
	.zero		1


	//   ....[31]....
        /*02d0*/ 	.word	0x000007f0
        /*02d4*/ 	.word	0x000000ff
        /*02d8*/ 	.word	0x00000150
        /*02dc*/ 	.short	0x0100
        /*02de*/ 	.byte	0x07
	.zero		1


	//   ....[32]....
        /*02e0*/ 	.word	0x00000800
        /*02e4*/ 	.word	0x000000ff
        /*02e8*/ 	.word	0x00000080
        /*02ec*/ 	.short	0x0100
        /*02ee*/ 	.byte	0x07
	.zero		1


	//   ....[33]....
        /*02f0*/ 	.word	0x00000810
        /*02f4*/ 	.word	0x000000ff
        /*02f8*/ 	.word	0x00000158
        /*02fc*/ 	.short	0x0100
        /*02fe*/ 	.byte	0x07
	.zero		1


	//   ....[34]....
        /*0300*/ 	.word	0x00000820
        /*0304*/ 	.word	0x000000ff
        /*0308*/ 	.word	0x00000088
        /*030c*/ 	.short	0x0100
        /*030e*/ 	.byte	0x07
	.zero		1


	//   ....[35]....
        /*0310*/ 	.word	0x00000830
        /*0314*/ 	.word	0x000000ff
        /*0318*/ 	.word	0x00000160
        /*031c*/ 	.short	0x0100
        /*031e*/ 	.byte	0x07
	.zero		1


	//   ....[36]....
        /*0320*/ 	.word	0x00000840
        /*0324*/ 	.word	0x000000ff
        /*0328*/ 	.word	0x00000090
        /*032c*/ 	.short	0x0100
        /*032e*/ 	.byte	0x07
	.zero		1


	//   ....[37]....
        /*0330*/ 	.word	0x00000850
        /*0334*/ 	.word	0x000000ff
        /*0338*/ 	.word	0x00000168
        /*033c*/ 	.short	0x0100
        /*033e*/ 	.byte	0x07
	.zero		1


	//   ....[38]....
        /*0340*/ 	.word	0x00000860
        /*0344*/ 	.word	0x000000ff
        /*0348*/ 	.word	0x00000098
        /*034c*/ 	.short	0x0100
        /*034e*/ 	.byte	0x07
	.zero		1


	//   ....[39]....
        /*0350*/ 	.word	0x00000870
        /*0354*/ 	.word	0x000000ff
        /*0358*/ 	.word	0x00000170
        /*035c*/ 	.short	0x0100
        /*035e*/ 	.byte	0x07
	.zero		1


	//   ....[40]....
        /*0360*/ 	.word	0x00000880
        /*0364*/ 	.word	0x000000ff
        /*0368*/ 	.word	0x000000a0
        /*036c*/ 	.short	0x0100
        /*036e*/ 	.byte	0x07
	.zero		1


	//   ....[41]....
        /*0370*/ 	.word	0x00000890
        /*0374*/ 	.word	0x000000ff
        /*0378*/ 	.word	0x00000178
        /*037c*/ 	.short	0x0100
        /*037e*/ 	.byte	0x07
	.zero		1


	//   ....[42]....
        /*0380*/ 	.word	0x000008a0
        /*0384*/ 	.word	0x000000ff
        /*0388*/ 	.word	0x000000a8
        /*038c*/ 	.short	0x0100
        /*038e*/ 	.byte	0x07
	.zero		1


	//   ....[43]....
        /*0390*/ 	.word	0x000008b0
        /*0394*/ 	.word	0x000000ff
        /*0398*/ 	.word	0x00000180
        /*039c*/ 	.short	0x0100
        /*039e*/ 	.byte	0x07
	.zero		1


	//   ....[44]....
        /*03a0*/ 	.word	0x000008c0
        /*03a4*/ 	.word	0x000000ff
        /*03a8*/ 	.word	0x000000b0
        /*03ac*/ 	.short	0x0100
        /*03ae*/ 	.byte	0x07
	.zero		1


	//   ....[45]....
        /*03b0*/ 	.word	0x000008d0
        /*03b4*/ 	.word	0x000000ff
        /*03b8*/ 	.word	0x00000188
        /*03bc*/ 	.short	0x0100
        /*03be*/ 	.byte	0x07
	.zero		1


	//   ....[46]....
        /*03c0*/ 	.word	0x000008e0
        /*03c4*/ 	.word	0x000000ff
        /*03c8*/ 	.word	0x000000b8
        /*03cc*/ 	.short	0x0100
        /*03ce*/ 	.byte	0x07
	.zero		1


	//   ....[47]....
        /*03d0*/ 	.word	0x000008f0
        /*03d4*/ 	.word	0x000000ff
        /*03d8*/ 	.word	0x00000190
        /*03dc*/ 	.short	0x0100
        /*03de*/ 	.byte	0x07
	.zero		1


	//   ....[48]....
        /*03e0*/ 	.word	0x00000900
        /*03e4*/ 	.word	0x000000ff
        /*03e8*/ 	.word	0x000000c0
        /*03ec*/ 	.short	0x0100
        /*03ee*/ 	.byte	0x07
	.zero		1


	//   ....[49]....
        /*03f0*/ 	.word	0x00000910
        /*03f4*/ 	.word	0x000000ff
        /*03f8*/ 	.word	0x00000198
        /*03fc*/ 	.short	0x0100
        /*03fe*/ 	.byte	0x07
	.zero		1


	//   ....[50]....
        /*0400*/ 	.word	0x00000920
        /*0404*/ 	.word	0x000000ff
        /*0408*/ 	.word	0x000000c8
        /*040c*/ 	.short	0x0100
        /*040e*/ 	.byte	0x07
	.zero		1


	//   ....[51]....
        /*0410*/ 	.word	0x00000930
        /*0414*/ 	.word	0x000000ff
        /*0418*/ 	.word	0x000001a0
        /*041c*/ 	.short	0x0100
        /*041e*/ 	.byte	0x07
	.zero		1


	//   ....[52]....
        /*0420*/ 	.word	0x00000940
        /*0424*/ 	.word	0x000000ff
        /*0428*/ 	.word	0x000000d0
        /*042c*/ 	.short	0x0100
        /*042e*/ 	.byte	0x07
	.zero		1


	//   ....[53]....
        /*0430*/ 	.word	0x00000950
        /*0434*/ 	.word	0x000000ff
        /*0438*/ 	.word	0x000001a8
        /*043c*/ 	.short	0x0100
        /*043e*/ 	.byte	0x07
	.zero		1


	//   ....[54]....
        /*0440*/ 	.word	0x00000a90
        /*0444*/ 	.word	0x000000ff
        /*0448*/ 	.word	0x000001b0
        /*044c*/ 	.short	0x0100
        /*044e*/ 	.byte	0x07
	.zero		1


	//   ....[55]....
        /*0450*/ 	.word	0x00000aa0
        /*0454*/ 	.word	0x000000ff
        /*0458*/ 	.word	0x000001b8
        /*045c*/ 	.short	0x0100
        /*045e*/ 	.byte	0x07
	.zero		1


	//   ....[56]....
        /*0460*/ 	.word	0x00000b90
        /*0464*/ 	.word	0x000000ff
        /*0468*/ 	.word	0x000001c0
        /*046c*/ 	.short	0x0100
        /*046e*/ 	.byte	0x06
	.zero		1


	//   ....[57]....
        /*0470*/ 	.word	0x00000ba0
        /*0474*/ 	.word	0x000000ff
        /*0478*/ 	.word	0x000001c8
        /*047c*/ 	.short	0x0100
        /*047e*/ 	.byte	0x06
	.zero		1


	//   ....[58]....
        /*0480*/ 	.word	0x00000ce0
        /*0484*/ 	.word	0x000000ff
        /*0488*/ 	.word	0x000001d0
        /*048c*/ 	.short	0x0100
        /*048e*/ 	.byte	0x06
	.zero		1


	//   ....[59]....
        /*0490*/ 	.word	0x00000cf0
        /*0494*/ 	.word	0x000000ff
        /*0498*/ 	.word	0x000001d8
        /*049c*/ 	.short	0x0100
        /*049e*/ 	.byte	0x06
	.zero		1


	//   ....[60]....
        /*04a0*/ 	.word	0x00000e20
        /*04a4*/ 	.word	0x000000ff
        /*04a8*/ 	.word	0x000001e0
        /*04ac*/ 	.short	0x0100
        /*04ae*/ 	.byte	0x07
	.zero		1


	//   ....[61]....
        /*04b0*/ 	.word	0x00000e30
        /*04b4*/ 	.word	0x000000ff
        /*04b8*/ 	.word	0x000001f0
        /*04bc*/ 	.short	0x0100
        /*04be*/ 	.byte	0x07
	.zero		1


	//   ....[62]....
        /*04c0*/ 	.word	0x00000e40
        /*04c4*/ 	.word	0x000000ff
        /*04c8*/ 	.word	0x000001e8
        /*04cc*/ 	.short	0x0100
        /*04ce*/ 	.byte	0x07
	.zero		1


	//   ....[63]....
        /*04d0*/ 	.word	0x00000e50
        /*04d4*/ 	.word	0x000000ff
        /*04d8*/ 	.word	0x000001f8
        /*04dc*/ 	.short	0x0100
        /*04de*/ 	.byte	0x07
	.zero		1


	//   ....[64]....
        /*04e0*/ 	.word	0x00001c50
        /*04e4*/ 	.word	0x000000ff
        /*04e8*/ 	.word	0x000000d8
        /*04ec*/ 	.short	0x010a
        /*04ee*/ 	.byte	0x04
	.zero		1


	//   ....[65]....
        /*04f0*/ 	.word	0x00001fc0
        /*04f4*/ 	.word	0x000000ff
        /*04f8*/ 	.word	0x000000d8
        /*04fc*/ 	.short	0x010a
        /*04fe*/ 	.byte	0x25
	.zero		1


	//   ....[66]....
        /*0500*/ 	.word	0x00002160
        /*0504*/ 	.word	0x000000ff
        /*0508*/ 	.word	0x000000d8
        /*050c*/ 	.short	0x010a
        /*050e*/ 	.byte	0x11
	.zero		1


	//   ....[67]....
        /*0510*/ 	.word	0x00002440
        /*0514*/ 	.word	0x000000ff
        /*0518*/ 	.word	0x000001c8
        /*051c*/ 	.short	0x0101
        /*051e*/ 	.byte	0x2d
	.zero		1


	//   ....[68]....
        /*0520*/ 	.word	0x00002460
        /*0524*/ 	.word	0x000000ff
        /*0528*/ 	.word	0x000000d8
        /*052c*/ 	.short	0x010a
        /*052e*/ 	.byte	0x04
	.zero		1


	//   ....[69]....
        /*0530*/ 	.word	0x00002610
        /*0534*/ 	.word	0x000000ff
        /*0538*/ 	.word	0x000000d8
        /*053c*/ 	.short	0x010a
        /*053e*/ 	.byte	0x29
	.zero		1


	//   ....[70]....
        /*0540*/ 	.word	0x000027b0
        /*0544*/ 	.word	0x000000ff
        /*0548*/ 	.word	0x000000d8
        /*054c*/ 	.short	0x010a
        /*054e*/ 	.byte	0x09
	.zero		1


	//   ....[71]....
        /*0550*/ 	.word	0x00002aa0
        /*0554*/ 	.word	0x000000ff
        /*0558*/ 	.word	0x000001d0
        /*055c*/ 	.short	0x010a
        /*055e*/ 	.byte	0x2d
	.zero		1


	//   ....[72]....
        /*0560*/ 	.word	0x00002b60
        /*0564*/ 	.word	0x000000ff
        /*0568*/ 	.word	0x00000000
        /*056c*/ 	.short	0x0101
        /*056e*/ 	.byte	0x04
	.zero		1


	//   ....[73]....
        /*0570*/ 	.word	0x00003040
        /*0574*/ 	.word	0x000000ff
        /*0578*/ 	.word	0x00000000
        /*057c*/ 	.short	0x010a
        /*057e*/ 	.byte	0x04
	.zero		1


	//   ....[74]....
        /*0580*/ 	.word	0x000030d0
        /*0584*/ 	.word	0x000000ff
        /*0588*/ 	.word	0x00000000
        /*058c*/ 	.short	0x010a
        /*058e*/ 	.byte	0x04
	.zero		1


	//   ....[75]....
        /*0590*/ 	.word	0x00003160
        /*0594*/ 	.word	0x000000ff
        /*0598*/ 	.word	0x00000000
        /*059c*/ 	.short	0x010a
        /*059e*/ 	.byte	0x04
	.zero		1


	//   ....[76]....
        /*05a0*/ 	.word	0x000031f0
        /*05a4*/ 	.word	0x000000ff
        /*05a8*/ 	.word	0x00000000
        /*05ac*/ 	.short	0x010a
        /*05ae*/ 	.byte	0x04
	.zero		1


	//   ....[77]....
        /*05b0*/ 	.word	0x00003280
        /*05b4*/ 	.word	0x000000ff
        /*05b8*/ 	.word	0x00000000
        /*05bc*/ 	.short	0x010a
        /*05be*/ 	.byte	0x04
	.zero		1


	//   ....[78]....
        /*05c0*/ 	.word	0x00003310
        /*05c4*/ 	.word	0x000000ff
        /*05c8*/ 	.word	0x00000000
        /*05cc*/ 	.short	0x010a
        /*05ce*/ 	.byte	0x04
	.zero		1


	//   ....[79]....
        /*05d0*/ 	.word	0x000033a0
        /*05d4*/ 	.word	0x000000ff
        /*05d8*/ 	.word	0x00000000
        /*05dc*/ 	.short	0x010a
        /*05de*/ 	.byte	0x04
	.zero		1


	//   ....[80]....
        /*05e0*/ 	.word	0x00003430
        /*05e4*/ 	.word	0x000000ff
        /*05e8*/ 	.word	0x00000000
        /*05ec*/ 	.short	0x010a
        /*05ee*/ 	.byte	0x04
	.zero		1


	//   ....[81]....
        /*05f0*/ 	.word	0x000034c0
        /*05f4*/ 	.word	0x000000ff
        /*05f8*/ 	.word	0x00000000
        /*05fc*/ 	.short	0x010a
        /*05fe*/ 	.byte	0x04
	.zero		1


	//   ....[82]....
        /*0600*/ 	.word	0x00003550
        /*0604*/ 	.word	0x000000ff
        /*0608*/ 	.word	0x00000000
        /*060c*/ 	.short	0x010a
        /*060e*/ 	.byte	0x04
	.zero		1


	//   ....[83]....
        /*0610*/ 	.word	0x000035e0
        /*0614*/ 	.word	0x000000ff
        /*0618*/ 	.word	0x00000000
        /*061c*/ 	.short	0x010a
        /*061e*/ 	.byte	0x04
	.zero		1


	//   ....[84]....
        /*0620*/ 	.word	0x00003670
        /*0624*/ 	.word	0x000000ff
        /*0628*/ 	.word	0x00000000
        /*062c*/ 	.short	0x010a
        /*062e*/ 	.byte	0x04
	.zero		1


	//   ....[85]....
        /*0630*/ 	.word	0x00003700
        /*0634*/ 	.word	0x000000ff
        /*0638*/ 	.word	0x00000000
        /*063c*/ 	.short	0x010a
        /*063e*/ 	.byte	0x04
	.zero		1


	//   ....[86]....
        /*0640*/ 	.word	0x00003790
        /*0644*/ 	.word	0x000000ff
        /*0648*/ 	.word	0x00000000
        /*064c*/ 	.short	0x010a
        /*064e*/ 	.byte	0x04
	.zero		1


	//   ....[87]....
        /*0650*/ 	.word	0x00003820
        /*0654*/ 	.word	0x000000ff
        /*0658*/ 	.word	0x00000000
        /*065c*/ 	.short	0x010a
        /*065e*/ 	.byte	0x04
	.zero		1


	//   ....[88]....
        /*0660*/ 	.word	0x000038b0
        /*0664*/ 	.word	0x000000ff
        /*0668*/ 	.word	0x00000000
        /*066c*/ 	.short	0x010a
        /*066e*/ 	.byte	0x04
	.zero		1


	//   ....[89]....
        /*0670*/ 	.word	0x00003940
        /*0674*/ 	.word	0x000000ff
        /*0678*/ 	.word	0x00000000
        /*067c*/ 	.short	0x010a
        /*067e*/ 	.byte	0x04
	.zero		1


	//   ....[90]....
        /*0680*/ 	.word	0x000039d0
        /*0684*/ 	.word	0x000000ff
        /*0688*/ 	.word	0x00000000
        /*068c*/ 	.short	0x010a
        /*068e*/ 	.byte	0x04
	.zero		1


	//   ....[91]....
        /*0690*/ 	.word	0x00003a60
        /*0694*/ 	.word	0x000000ff
        /*0698*/ 	.word	0x00000000
        /*069c*/ 	.short	0x010a
        /*069e*/ 	.byte	0x04
	.zero		1


	//   ....[92]....
        /*06a0*/ 	.word	0x00003af0
        /*06a4*/ 	.word	0x000000ff
        /*06a8*/ 	.word	0x00000000
        /*06ac*/ 	.short	0x010a
        /*06ae*/ 	.byte	0x04
	.zero		1


	//   ....[93]....
        /*06b0*/ 	.word	0x00003b80
        /*06b4*/ 	.word	0x000000ff
        /*06b8*/ 	.word	0x00000000
        /*06bc*/ 	.short	0x010a
        /*06be*/ 	.byte	0x04
	.zero		1


	//   ....[94]....
        /*06c0*/ 	.word	0x00003c10
        /*06c4*/ 	.word	0x000000ff
        /*06c8*/ 	.word	0x00000000
        /*06cc*/ 	.short	0x010a
        /*06ce*/ 	.byte	0x04
	.zero		1


	//   ....[95]....
        /*06d0*/ 	.word	0x00003ca0
        /*06d4*/ 	.word	0x000000ff
        /*06d8*/ 	.word	0x00000000
        /*06dc*/ 	.short	0x010a
        /*06de*/ 	.byte	0x04
	.zero		1


	//   ....[96]....
        /*06e0*/ 	.word	0x00003d30
        /*06e4*/ 	.word	0x000000ff
        /*06e8*/ 	.word	0x00000000
        /*06ec*/ 	.short	0x010a
        /*06ee*/ 	.byte	0x04
	.zero		1


	//   ....[97]....
        /*06f0*/ 	.word	0x00003dc0
        /*06f4*/ 	.word	0x000000ff
        /*06f8*/ 	.word	0x00000000
        /*06fc*/ 	.short	0x010a
        /*06fe*/ 	.byte	0x04
	.zero		1


	//   ....[98]....
        /*0700*/ 	.word	0x00003e50
        /*0704*/ 	.word	0x000000ff
        /*0708*/ 	.word	0x00000000
        /*070c*/ 	.short	0x010a
        /*070e*/ 	.byte	0x04
	.zero		1


	//   ....[99]....
        /*0710*/ 	.word	0x00003ef0
        /*0714*/ 	.word	0x00000000
        /*0718*/ 	.word	0x00000000
        /*071c*/ 	.short	0x010a
        /*071e*/ 	.byte	0xff
	.zero		1


	//   ....[100]....
        /*0720*/ 	.word	0x00004020
        /*0724*/ 	.word	0x000000ff
        /*0728*/ 	.word	0x000001d8
        /*072c*/ 	.short	0x010a
        /*072e*/ 	.byte	0x28
	.zero		1


	//   ....[101]....
        /*0730*/ 	.word	0x000040c0
        /*0734*/ 	.word	0x000000ff
        /*0738*/ 	.word	0x000001d0
        /*073c*/ 	.short	0x010a
        /*073e*/ 	.byte	0x28
	.zero		1


	//   ....[102]....
        /*0740*/ 	.word	0x00004160
        /*0744*/ 	.word	0x000000ff
        /*0748*/ 	.word	0x00000000
        /*074c*/ 	.short	0x0101
        /*074e*/ 	.byte	0x06
	.zero		1


	//   ....[103]....
        /*0750*/ 	.word	0x000041a0
        /*0754*/ 	.word	0x000000ff
        /*0758*/ 	.word	0x000001d8
        /*075c*/ 	.short	0x0106
        /*075e*/ 	.byte	0x28
	.zero		1


	//   ....[104]....
        /*0760*/ 	.word	0x000041e0
        /*0764*/ 	.word	0x00000000
        /*0768*/ 	.word	0x000001d8
        /*076c*/ 	.short	0x010a
        /*076e*/ 	.byte	0xff
	.zero		1


	//   ....[105]....
        /*0770*/ 	.word	0x000046f0
        /*0774*/ 	.word	0x000000ff
        /*0778*/ 	.word	0x000001d0
        /*077c*/ 	.short	0x010a
        /*077e*/ 	.byte	0x07
	.zero		1


	//   ....[106]....
        /*0780*/ 	.word	0x000047a0
        /*0784*/ 	.word	0x000000ff
        /*0788*/ 	.word	0x00000000
        /*078c*/ 	.short	0x0101
        /*078e*/ 	.byte	0x05
	.zero		1


	//   ....[107]....
        /*0790*/ 	.word	0x000047b0
        /*0794*/ 	.word	0x000000ff
        /*0798*/ 	.word	0x000001f0
        /*079c*/ 	.short	0x010a
        /*079e*/ 	.byte	0x09
	.zero		1


	//   ....[108]....
        /*07a0*/ 	.word	0x00004840
        /*07a4*/ 	.word	0x000000ff
        /*07a8*/ 	.word	0x00000000
        /*07ac*/ 	.short	0x010a
        /*07ae*/ 	.byte	0x04
	.zero		1


	//   ....[109]....
        /*07b0*/ 	.word	0x000048e0
        /*07b4*/ 	.word	0x000000ff
        /*07b8*/ 	.word	0x00000000
        /*07bc*/ 	.short	0x010a
        /*07be*/ 	.byte	0x08
	.zero		1


	//   ....[110]....
        /*07c0*/ 	.word	0x00004a20
        /*07c4*/ 	.word	0x000000ff
        /*07c8*/ 	.word	0x00000000
        /*07cc*/ 	.short	0x010a
        /*07ce*/ 	.byte	0x04
	.zero		1


	//   ....[111]....
        /*07d0*/ 	.word	0x00004c40
        /*07d4*/ 	.word	0x000000ff
        /*07d8*/ 	.word	0x00000000
        /*07dc*/ 	.short	0x010a
        /*07de*/ 	.byte	0x05
	.zero		1


	//   ....[112]....
        /*07e0*/ 	.word	0x00004cd0
        /*07e4*/ 	.word	0x000000ff
        /*07e8*/ 	.word	0x00000000
        /*07ec*/ 	.short	0x010a
        /*07ee*/ 	.byte	0x06
	.zero		1


	//   ....[113]....
        /*07f0*/ 	.word	0x00005200
        /*07f4*/ 	.word	0x000000ff
        /*07f8*/ 	.word	0x000001d0
        /*07fc*/ 	.short	0x010a
        /*07fe*/ 	.byte	0x10
	.zero		1


	//   ....[114]....
        /*0800*/ 	.word	0x000052d0
        /*0804*/ 	.word	0x000000ff
        /*0808*/ 	.word	0x00000000
        /*080c*/ 	.short	0x0101
        /*080e*/ 	.byte	0x12
	.zero		1


	//   ....[115]....
        /*0810*/ 	.word	0x000055f0
        /*0814*/ 	.word	0x000000ff
        /*0818*/ 	.word	0x000001c8
        /*081c*/ 	.short	0x010a
        /*081e*/ 	.byte	0x10
	.zero		1


	//   ....[116]....
        /*0820*/ 	.word	0x00005770
        /*0824*/ 	.word	0x000000ff
        /*0828*/ 	.word	0x000001b8
        /*082c*/ 	.short	0x010a
        /*082e*/ 	.byte	0x10
	.zero		1


	//   ....[117]....
        /*0830*/ 	.word	0x00005ed0
        /*0834*/ 	.word	0x000000ff
        /*0838*/ 	.word	0x000001b0
        /*083c*/ 	.short	0x010b
        /*083e*/ 	.byte	0x10
	.zero		1


	//   ....[118]....
        /*0840*/ 	.word	0x00005f00
        /*0844*/ 	.word	0x000000ff
        /*0848*/ 	.word	0x00000000
        /*084c*/ 	.short	0x0101
        /*084e*/ 	.byte	0x28
	.zero		1


	//   ....[119]....
        /*0850*/ 	.word	0x00005f90
        /*0854*/ 	.word	0x00000000
        /*0858*/ 	.word	0x000001b8
        /*085c*/ 	.short	0x010a
        /*085e*/ 	.byte	0xff
	.zero		1


	//   ....[120]....
        /*0860*/ 	.word	0x00006340
        /*0864*/ 	.word	0x000000ff
        /*0868*/ 	.word	0x000001d0
        /*086c*/ 	.short	0x010a
        /*086e*/ 	.byte	0x2b
	.zero		1


	//   ....[121]....
        /*0870*/ 	.word	0x00006460
        /*0874*/ 	.word	0x000000ff
        /*0878*/ 	.word	0x00000000
        /*087c*/ 	.short	0x0101
        /*087e*/ 	.byte	0x04
	.zero		1


	//   ....[122]....
        /*0880*/ 	.word	0x00006de0
        /*0884*/ 	.word	0x000000ff
        /*0888*/ 	.word	0x000001b0
        /*088c*/ 	.short	0x010a
        /*088e*/ 	.byte	0x2b
	.zero		1


	//   ....[123]....
        /*0890*/ 	.word	0x00006df0
        /*0894*/ 	.word	0x0000005c
        /*0898*/ 	.word	0x000001e0
        /*089c*/ 	.short	0x010a
        /*089e*/ 	.byte	0xff
	.zero		1


	//   ....[124]....
        /*08a0*/ 	.word	0x00006f40
        /*08a4*/ 	.word	0x000000ff
        /*08a8*/ 	.word	0x000001b0
        /*08ac*/ 	.short	0x010a
        /*08ae*/ 	.byte	0x2b
	.zero		1


	//   ....[125]....
        /*08b0*/ 	.word	0x00007020
        /*08b4*/ 	.word	0x000000ff
        /*08b8*/ 	.word	0x00000000
        /*08bc*/ 	.short	0x0101
        /*08be*/ 	.byte	0x04
	.zero		1


	//   ....[126]....
        /*08c0*/ 	.word	0x00007080
        /*08c4*/ 	.word	0x0000005c
        /*08c8*/ 	.word	0x000001e0
        /*08cc*/ 	.short	0x010a
        /*08ce*/ 	.byte	0xff
	.zero		1


	//   ....[127]....
        /*08d0*/ 	.word	0x00007450
        /*08d4*/ 	.word	0x000000ff
        /*08d8*/ 	.word	0x00000000
        /*08dc*/ 	.short	0x0101
        /*08de*/ 	.byte	0x05
	.zero		1


	//   ....[128]....
        /*08e0*/ 	.word	0x00008250
        /*08e4*/ 	.word	0x00000003
        /*08e8*/ 	.word	0x000000d8
        /*08ec*/ 	.short	0x010a
        /*08ee*/ 	.byte	0xff
	.zero		1


	//   ....[129]....
        /*08f0*/ 	.word	0x000082b0
        /*08f4*/ 	.word	0x00000004
        /*08f8*/ 	.word	0x000000d8
        /*08fc*/ 	.short	0x010a
        /*08fe*/ 	.byte	0xff
	.zero		1


	//   ....[130]....
        /*0900*/ 	.word	0x00008310
        /*0904*/ 	.word	0x00000002
        /*0908*/ 	.word	0x000001d0
        /*090c*/ 	.short	0x010a
        /*090e*/ 	.byte	0xff
	.zero		1


	//   ....[131]....
        /*0910*/ 	.word	0x00008370
        /*0914*/ 	.word	0x00000000
        /*0918*/ 	.word	0x00000000
        /*091c*/ 	.short	0x010a
        /*091e*/ 	.byte	0xff
	.zero		1


	//   ....[132]....
        /*0920*/ 	.word	0x000083d0
        /*0924*/ 	.word	0x00000000
        /*0928*/ 	.word	0x00000000
        /*092c*/ 	.short	0x010a
        /*092e*/ 	.byte	0xff
	.zero		1


	//   ....[133]....
        /*0930*/ 	.word	0x00008430
        /*0934*/ 	.word	0x00000000
        /*0938*/ 	.word	0x00000000
        /*093c*/ 	.short	0x010a
        /*093e*/ 	.byte	0xff
	.zero		1


	//   ....[134]....
        /*0940*/ 	.word	0x00008490
        /*0944*/ 	.word	0x00000000
        /*0948*/ 	.word	0x00000000
        /*094c*/ 	.short	0x010a
        /*094e*/ 	.byte	0xff
	.zero		1


	//   ....[135]....
        /*0950*/ 	.word	0x000084f0
        /*0954*/ 	.word	0x00000000
        /*0958*/ 	.word	0x00000000
        /*095c*/ 	.short	0x010a
        /*095e*/ 	.byte	0xff
	.zero		1


	//   ....[136]....
        /*0960*/ 	.word	0x00008550
        /*0964*/ 	.word	0x00000000
        /*0968*/ 	.word	0x00000000
        /*096c*/ 	.short	0x010a
        /*096e*/ 	.byte	0xff
	.zero		1


	//   ....[137]....
        /*0970*/ 	.word	0x000085b0
        /*0974*/ 	.word	0x00000000
        /*0978*/ 	.word	0x00000000
        /*097c*/ 	.short	0x010a
        /*097e*/ 	.byte	0xff
	.zero		1


	//   ....[138]....
        /*0980*/ 	.word	0x00008610
        /*0984*/ 	.word	0x00000000
        /*0988*/ 	.word	0x00000000
        /*098c*/ 	.short	0x010a
        /*098e*/ 	.byte	0xff
	.zero		1


	//   ....[139]....
        /*0990*/ 	.word	0x00008670
        /*0994*/ 	.word	0x00000000
        /*0998*/ 	.word	0x00000000
        /*099c*/ 	.short	0x010a
        /*099e*/ 	.byte	0xff
	.zero		1


	//   ....[140]....
        /*09a0*/ 	.word	0x000086d0
        /*09a4*/ 	.word	0x00000000
        /*09a8*/ 	.word	0x00000000
        /*09ac*/ 	.short	0x010a
        /*09ae*/ 	.byte	0xff
	.zero		1


	//   ....[141]....
        /*09b0*/ 	.word	0x00008730
        /*09b4*/ 	.word	0x00000000
        /*09b8*/ 	.word	0x00000000
        /*09bc*/ 	.short	0x010a
        /*09be*/ 	.byte	0xff
	.zero		1


	//   ....[142]....
        /*09c0*/ 	.word	0x00008790
        /*09c4*/ 	.word	0x00000000
        /*09c8*/ 	.word	0x00000000
        /*09cc*/ 	.short	0x010a
        /*09ce*/ 	.byte	0xff
	.zero		1


	//   ....[143]....
        /*09d0*/ 	.word	0x000087f0
        /*09d4*/ 	.word	0x00000000
        /*09d8*/ 	.word	0x00000000
        /*09dc*/ 	.short	0x010a
        /*09de*/ 	.byte	0xff
	.zero		1


	//   ....[144]....
        /*09e0*/ 	.word	0x00008850
        /*09e4*/ 	.word	0x00000000
        /*09e8*/ 	.word	0x00000000
        /*09ec*/ 	.short	0x010a
        /*09ee*/ 	.byte	0xff
	.zero		1


	//   ....[145]....
        /*09f0*/ 	.word	0x000088b0
        /*09f4*/ 	.word	0x00000000
        /*09f8*/ 	.word	0x00000000
        /*09fc*/ 	.short	0x010a
        /*09fe*/ 	.byte	0xff
	.zero		1


	//   ....[146]....
        /*0a00*/ 	.word	0x00008910
        /*0a04*/ 	.word	0x00000000
        /*0a08*/ 	.word	0x00000000
        /*0a0c*/ 	.short	0x010a
        /*0a0e*/ 	.byte	0xff
	.zero		1


	//   ....[147]....
        /*0a10*/ 	.word	0x00008970
        /*0a14*/ 	.word	0x00000000
        /*0a18*/ 	.word	0x00000000
        /*0a1c*/ 	.short	0x010a
        /*0a1e*/ 	.byte	0xff
	.zero		1


	//   ....[148]....
        /*0a20*/ 	.word	0x000089d0
        /*0a24*/ 	.word	0x00000000
        /*0a28*/ 	.word	0x00000000
        /*0a2c*/ 	.short	0x010a
        /*0a2e*/ 	.byte	0xff
	.zero		1


	//   ....[149]....
        /*0a30*/ 	.word	0x00008a30
        /*0a34*/ 	.word	0x00000000
        /*0a38*/ 	.word	0x00000000
        /*0a3c*/ 	.short	0x010a
        /*0a3e*/ 	.byte	0xff
	.zero		1


	//   ....[150]....
        /*0a40*/ 	.word	0x00008a90
        /*0a44*/ 	.word	0x00000000
        /*0a48*/ 	.word	0x00000000
        /*0a4c*/ 	.short	0x010a
        /*0a4e*/ 	.byte	0xff
	.zero		1


	//   ....[151]....
        /*0a50*/ 	.word	0x00008af0
        /*0a54*/ 	.word	0x00000000
        /*0a58*/ 	.word	0x00000000
        /*0a5c*/ 	.short	0x010a
        /*0a5e*/ 	.byte	0xff
	.zero		1


	//   ....[152]....
        /*0a60*/ 	.word	0x00008b50
        /*0a64*/ 	.word	0x00000000
        /*0a68*/ 	.word	0x00000000
        /*0a6c*/ 	.short	0x010a
        /*0a6e*/ 	.byte	0xff
	.zero		1


	//   ....[153]....
        /*0a70*/ 	.word	0x00008bb0
        /*0a74*/ 	.word	0x00000000
        /*0a78*/ 	.word	0x00000000
        /*0a7c*/ 	.short	0x010a
        /*0a7e*/ 	.byte	0xff
	.zero		1


	//   ....[154]....
        /*0a80*/ 	.word	0x00008c10
        /*0a84*/ 	.word	0x00000000
        /*0a88*/ 	.word	0x00000000
        /*0a8c*/ 	.short	0x010a
        /*0a8e*/ 	.byte	0xff
	.zero		1


	//   ....[155]....
        /*0a90*/ 	.word	0x00008c70
        /*0a94*/ 	.word	0x00000000
        /*0a98*/ 	.word	0x00000000
        /*0a9c*/ 	.short	0x010a
        /*0a9e*/ 	.byte	0xff
	.zero		1


	//   ....[156]....
        /*0aa0*/ 	.word	0x00008cd0
        /*0aa4*/ 	.word	0x00000000
        /*0aa8*/ 	.word	0x00000000
        /*0aac*/ 	.short	0x010a
        /*0aae*/ 	.byte	0xff
	.zero		1


	//   ....[157]....
        /*0ab0*/ 	.word	0x00008d30
        /*0ab4*/ 	.word	0x00000004
        /*0ab8*/ 	.word	0x000001d8
        /*0abc*/ 	.short	0x010a
        /*0abe*/ 	.byte	0xff
	.zero		1


	//   ....[158]....
        /*0ac0*/ 	.word	0x00008d90
        /*0ac4*/ 	.word	0x00000004
        /*0ac8*/ 	.word	0x000001d0
        /*0acc*/ 	.short	0x010a
        /*0ace*/ 	.byte	0xff
	.zero		1


	//   ....[159]....
        /*0ad0*/ 	.word	0x00008df0
        /*0ad4*/ 	.word	0x00000000
        /*0ad8*/ 	.word	0x000001d0
        /*0adc*/ 	.short	0x010a
        /*0ade*/ 	.byte	0xff
	.zero		1


	//   ....[160]....
        /*0ae0*/ 	.word	0x00008e50
        /*0ae4*/ 	.word	0x00000005
        /*0ae8*/ 	.word	0x000001f0
        /*0aec*/ 	.short	0x010a
        /*0aee*/ 	.byte	0xff
	.zero		1


	//   ....[161]....
        /*0af0*/ 	.word	0x00008eb0
        /*0af4*/ 	.word	0x00000000
        /*0af8*/ 	.word	0x00000000
        /*0afc*/ 	.short	0x010a
        /*0afe*/ 	.byte	0xff
	.zero		1


	//   ....[162]....
        /*0b00*/ 	.word	0x00008f10
        /*0b04*/ 	.word	0x00000000
        /*0b08*/ 	.word	0x00000000
        /*0b0c*/ 	.short	0x010a
        /*0b0e*/ 	.byte	0xff
	.zero		1


	//   ....[163]....
        /*0b10*/ 	.word	0x00008f70
        /*0b14*/ 	.word	0x00000000
        /*0b18*/ 	.word	0x00000000
        /*0b1c*/ 	.short	0x010a
        /*0b1e*/ 	.byte	0xff
	.zero		1


	//   ....[164]....
        /*0b20*/ 	.word	0x00008fd0
        /*0b24*/ 	.word	0x00000000
        /*0b28*/ 	.word	0x000001d0
        /*0b2c*/ 	.short	0x010a
        /*0b2e*/ 	.byte	0xff
	.zero		1


	//   ....[165]....
        /*0b30*/ 	.word	0x00009030
        /*0b34*/ 	.word	0x00000000
        /*0b38*/ 	.word	0x000001c8
        /*0b3c*/ 	.short	0x010a
        /*0b3e*/ 	.byte	0xff
	.zero		1


	//   ....[166]....
        /*0b40*/ 	.word	0x00009090
        /*0b44*/ 	.word	0x0000000c
        /*0b48*/ 	.word	0x000001b8
        /*0b4c*/ 	.short	0x010a
        /*0b4e*/ 	.byte	0xff
	.zero		1


	//   ....[167]....
        /*0b50*/ 	.word	0x000090f0
        /*0b54*/ 	.word	0x00000000
        /*0b58*/ 	.word	0x000001d0
        /*0b5c*/ 	.short	0x010a
        /*0b5e*/ 	.byte	0xff
	.zero		1


	//   ....[168]....
        /*0b60*/ 	.word	0x00009150
        /*0b64*/ 	.word	0x00000000
        /*0b68*/ 	.word	0x000001b0
        /*0b6c*/ 	.short	0x010a
        /*0b6e*/ 	.byte	0xff
	.zero		1


	//   ....[169]....
        /*0b70*/ 	.word	0x000091a0
        /*0b74*/ 	.word	0x0000005c
        /*0b78*/ 	.word	0x000001e0
        /*0b7c*/ 	.short	0x010a
        /*0b7e*/ 	.byte	0xff
	.zero		1


	//----- nvinfo : EIATTR_NUM_MBARRIERS
	.align		4
.L_47:
        /*0b80*/ 	.byte	0x03, 0x38
        /*0b82*/ 	.short	0x0040


	//----- nvinfo : EIATTR_EXIT_INSTR_OFFSETS
	.align		4
        /*0b84*/ 	.byte	0x04, 0x1c
        /*0b86*/ 	.short	(.L_49 - .L_48)


	//   ....[0]....
.L_48:
        /*0b88*/ 	.word	0x00003f20


	//   ....[1]....
        /*0b8c*/ 	.word	0x000041b0


	//   ....[2]....
        /*0b90*/ 	.word	0x00004210


	//   ....[3]....
        /*0b94*/ 	.word	0x00004f40


	//   ....[4]....
        /*0b98*/ 	.word	0x00005fc0


	//   ....[5]....
        /*0b9c*/ 	.word	0x00006000


	//   ....[6]....
        /*0ba0*/ 	.word	0x00008230


	//----- nvinfo : EIATTR_MAX_THREADS
	.align		4
.L_49:
        /*0ba4*/ 	.byte	0x04, 0x05
        /*0ba6*/ 	.short	(.L_51 - .L_50)
.L_50:
        /*0ba8*/ 	.word	0x00000100
        /*0bac*/ 	.word	0x00000001
        /*0bb0*/ 	.word	0x00000001


	//----- nvinfo : EIATTR_CRS_STACK_SIZE
	.align		4
.L_51:
        /*0bb4*/ 	.byte	0x04, 0x1e
        /*0bb6*/ 	.short	(.L_53 - .L_52)
.L_52:
        /*0bb8*/ 	.word	0x00000000


	//----- nvinfo : EIATTR_CBANK_PARAM_SIZE
	.align		4
.L_53:
        /*0bbc*/ 	.byte	0x03, 0x19
        /*0bbe*/ 	.short	0x0900


	//----- nvinfo : EIATTR_PARAM_CBANK
	.align		4
        /*0bc0*/ 	.byte	0x04, 0x0a
        /*0bc2*/ 	.short	(.L_55 - .L_54)
	.align		4
.L_54:
        /*0bc4*/ 	.word	index@(.nv.constant0._ZN7cutlass13device_kernelINS_4conv6kernel13ConvUniversalINS1_16ConvProblemShapeILNS1_8OperatorE2ELi3EEENS1_10collective14CollectiveConvINS1_47MainloopSm100TmaUmmaWarpSpecializedImplicitGemmILS5_2ELi27ELi3ELi1ELi2EN4cute5tupleIJNSA_1CILi2EEENSC_ILi1EEESE_EEEEENSB_IJNSC_ILi64EEENSB_IJSH_EEESI_EEENS_12float_e4m3_tESK_NSA_8TiledMMAINSA_8MMA_AtomIJNSA_10MMA_TraitsINSA_19SM100_MMA_F8F6F4_SSEJSK_SK_fSH_SH_NSA_17integral_constantINSA_4UMMA5MajorELSR_1EEESS_NSP_INSQ_7ScaleInELST_0EEESU_EEEEEENSA_6LayoutINSB_IJSE_SE_SE_EEENSB_IJNSC_ILi0EEESZ_SZ_EEEEENSB_IJNSA_10UnderscoreES12_S12_EEEEENS7_6detail27Sm100ImplicitGemmTileTraitsINSA_13SM90_TMA_LOADENSA_14ComposedLayoutINSA_7SwizzleILi2ELi4ELi3EEENSA_18smem_ptr_flag_bitsILi8EEENSX_INSB_IJSH_NSC_ILi8EEEEEENSB_IJSE_SH_EEEEEEEvEENS16_INSA_30SM90_TMA_LOAD_IM2COL_MULTICASTES1H_vEEEENS_8epilogue10collective18CollectiveEpilogueINS1M_23Sm100TmaWarpSpecializedILi1ELi1ELi32ELb0ELb0EEEJSJ_NSB_IJNSX_ISH_SE_EES1R_EEESK_NSB_IJlNSB_IJSE_lllEEESZ_EEESK_S1U_NS1M_6fusion15FusionCallbacksIS1Q_NS1V_17LinearCombinationISK_fSK_fLNS_15FloatRoundStyleE2EEESJ_S1S_JEEENSA_5SM1004TMEM4LOAD26SM100_TMEM_LOAD_16dp32b32xES17_NS18_IS1A_S1C_NSX_INSB_IJS1D_SH_EEENSB_IJSH_SE_EEEEEEENSA_39AutoVectorizingCopyWithAssumedAlignmentILi128EEENSA_14SM90_TMA_STOREES28_S2A_S2A_EEEvvEEEEvNT_6ParamsE)
        /*0bc8*/ 	.short	0x0380
        /*0bca*/ 	.short	0x0900


	//----- nvinfo : EIATTR_SW_WAR
	.align		4
.L_55:
        /*0bcc*/ 	.byte	0x04, 0x36
        /*0bce*/ 	.short	(.L_57 - .L_56)
.L_56:
        /*0bd0*/ 	.word	0x00000008
.L_57:


//--------------------- .nv.callgraph             --------------------------
	.section	.nv.callgraph,"",@"SHT_CUDA_CALLGRAPH"
	.align	4
	.sectionentsize	8
	.align		4
        /*0000*/ 	.word	0x00000000
	.align		4
        /*0004*/ 	.word	0xffffffff
	.align		4
        /*0008*/ 	.word	index@(_ZN7cutlass13device_kernelINS_4conv6kernel13ConvUniversalINS1_16ConvProblemShapeILNS1_8OperatorE2ELi3EEENS1_10collective14CollectiveConvINS1_47MainloopSm100TmaUmmaWarpSpecializedImplicitGemmILS5_2ELi27ELi3ELi1ELi2EN4cute5tupleIJNSA_1CILi2EEENSC_ILi1EEESE_EEEEENSB_IJNSC_ILi64EEENSB_IJSH_EEESI_EEENS_12float_e4m3_tESK_NSA_8TiledMMAINSA_8MMA_AtomIJNSA_10MMA_TraitsINSA_19SM100_MMA_F8F6F4_SSEJSK_SK_fSH_SH_NSA_17integral_constantINSA_4UMMA5MajorELSR_1EEESS_NSP_INSQ_7ScaleInELST_0EEESU_EEEEEENSA_6LayoutINSB_IJSE_SE_SE_EEENSB_IJNSC_ILi0EEESZ_SZ_EEEEENSB_IJNSA_10UnderscoreES12_S12_EEEEENS7_6detail27Sm100ImplicitGemmTileTraitsINSA_13SM90_TMA_LOADENSA_14ComposedLayoutINSA_7SwizzleILi2ELi4ELi3EEENSA_18smem_ptr_flag_bitsILi8EEENSX_INSB_IJSH_NSC_ILi8EEEEEENSB_IJSE_SH_EEEEEEEvEENS16_INSA_30SM90_TMA_LOAD_IM2COL_MULTICASTES1H_vEEEENS_8epilogue10collective18CollectiveEpilogueINS1M_23Sm100TmaWarpSpecializedILi1ELi1ELi32ELb0ELb0EEEJSJ_NSB_IJNSX_ISH_SE_EES1R_EEESK_NSB_IJlNSB_IJSE_lllEEESZ_EEESK_S1U_NS1M_6fusion15FusionCallbacksIS1Q_NS1V_17LinearCombinationISK_fSK_fLNS_15FloatRoundStyleE2EEESJ_S1S_JEEENSA_5SM1004TMEM4LOAD26SM100_TMEM_LOAD_16dp32b32xES17_NS18_IS1A_S1C_NSX_INSB_IJS1D_SH_EEENSB_IJSH_SE_EEEEEEENSA_39AutoVectorizingCopyWithAssumedAlignmentILi128EEENSA_14SM90_TMA_STOREES28_S2A_S2A_EEEvvEEEEvNT_6ParamsE)
	.align		4
        /*000c*/ 	.word	index@(__assertfail)
	.align		4
        /*0010*/ 	.word	0x00000000
	.align		4
        /*0014*/ 	.word	0xfffffffe
	.align		4
        /*0018*/ 	.word	0x00000000
	.align		4
        /*001c*/ 	.word	0xfffffffd
	.align		4
        /*0020*/ 	.word	0x00000000
	.align		4
        /*0024*/ 	.word	0xfffffffc


//--------------------- .nv.constant4             --------------------------
	.section	.nv.constant4,"a",@progbits
	.align	8
	.align		8
.nv.constant4:
        /*0000*/ 	.dword	__assertfail
	.align		8
        /*0008*/ 	.dword	__unnamed_1
	.align		8
        /*0010*/ 	.dword	__unnamed_2
	.align		8
        /*0018*/ 	.dword	_ZN39_INTERNAL_5dfd0c63_4_k_cu_ec211757_33954cuda3std3__45__cpo5beginE
	.align		8
        /*0020*/ 	.dword	_ZN39_INTERNAL_5dfd0c63_4_k_cu_ec211757_33954cuda3std3__45__cpo3endE
	.align		8
        /*0028*/ 	.dword	_ZN39_INTERNAL_5dfd0c63_4_k_cu_ec211757_33954cuda3std3__45__cpo6cbeginE
	.align		8
        /*0030*/ 	.dword	_ZN39_INTERNAL_5dfd0c63_4_k_cu_ec211757_33954cuda3std3__45__cpo4cendE
	.align		8
        /*0038*/ 	.dword	_ZN39_INTERNAL_5dfd0c63_4_k_cu_ec211757_33954cuda3std3__441_GLOBAL__N__5dfd0c63_4_k_cu_ec211757_33956ignoreE
	.align		8
        /*0040*/ 	.dword	_ZN39_INTERNAL_5dfd0c63_4_k_cu_ec211757_33954cuda3std3__419piecewise_constructE
	.align		8
        /*0048*/ 	.dword	_ZN39_INTERNAL_5dfd0c63_4_k_cu_ec211757_33954cuda3std3__48in_placeE
	.align		8
        /*0050*/ 	.dword	_ZN39_INTERNAL_5dfd0c63_4_k_cu_ec211757_33954cuda3std6ranges3__45__cpo4swapE
	.align		8
        /*0058*/ 	.dword	_ZN39_INTERNAL_5dfd0c63_4_k_cu_ec211757_33954cuda3std6ranges3__45__cpo9iter_moveE
	.align		8
        /*0060*/ 	.dword	_ZN39_INTERNAL_5dfd0c63_4_k_cu_ec211757_33954cute7productE
	.align		8
        /*0068*/ 	.dword	_ZN39_INTERNAL_5dfd0c63_4_k_cu_ec211757_33954cute1_E
	.align		8
        /*0070*/ 	.dword	$str$27
	.align		8
        /*0078*/ 	.dword	$str$28
	.align		8
        /*0080*/ 	.dword	$str$29
	.align		8
        /*0088*/ 	.dword	$str$30


//--------------------- .text._ZN7cutlass13device_kernelINS_4conv6kernel13ConvUniversalINS1_16ConvProblemShapeILNS1_8OperatorE2ELi3EEENS1_10collective14CollectiveConvINS1_47MainloopSm100TmaUmmaWarpSpecializedImplicitGemmILS5_2ELi27ELi3ELi1ELi2EN4cute5tupleIJNSA_1CILi2EEENSC_ILi1EEESE_EEEEENSB_IJNSC_ILi64EEENSB_IJSH_EEESI_EEENS_12float_e4m3_tESK_NSA_8TiledMMAINSA_8MMA_AtomIJNSA_10MMA_TraitsINSA_19SM100_MMA_F8F6F4_SSEJSK_SK_fSH_SH_NSA_17integral_constantINSA_4UMMA5MajorELSR_1EEESS_NSP_INSQ_7ScaleInELST_0EEESU_EEEEEENSA_6LayoutINSB_IJSE_SE_SE_EEENSB_IJNSC_ILi0EEESZ_SZ_EEEEENSB_IJNSA_10UnderscoreES12_S12_EEEEENS7_6detail27Sm100ImplicitGemmTileTraitsINSA_13SM90_TMA_LOADENSA_14ComposedLayoutINSA_7SwizzleILi2ELi4ELi3EEENSA_18smem_ptr_flag_bitsILi8EEENSX_INSB_IJSH_NSC_ILi8EEEEEENSB_IJSE_SH_EEEEEEEvEENS16_INSA_30SM90_TMA_LOAD_IM2COL_MULTICASTES1H_vEEEENS_8epilogue10collective18CollectiveEpilogueINS1M_23Sm100TmaWarpSpecializedILi1ELi1ELi32ELb0ELb0EEEJSJ_NSB_IJNSX_ISH_SE_EES1R_EEESK_NSB_IJlNSB_IJSE_lllEEESZ_EEESK_S1U_NS1M_6fusion15FusionCallbacksIS1Q_NS1V_17LinearCombinationISK_fSK_fLNS_15FloatRoundStyleE2EEESJ_S1S_JEEENSA_5SM1004TMEM4LOAD26SM100_TMEM_LOAD_16dp32b32xES17_NS18_IS1A_S1C_NSX_INSB_IJS1D_SH_EEENSB_IJSH_SE_EEEEEEENSA_39AutoVectorizingCopyWithAssumedAlignmentILi128EEENSA_14SM90_TMA_STOREES28_S2A_S2A_EEEvvEEEEvNT_6ParamsE --------------------------
	.section	.text._ZN7cutlass13device_kernelINS_4conv6kernel13ConvUniversalINS1_16ConvProblemShapeILNS1_8OperatorE2ELi3EEENS1_10collective14CollectiveConvINS1_47MainloopSm100TmaUmmaWarpSpecializedImplicitGemmILS5_2ELi27ELi3ELi1ELi2EN4cute5tupleIJNSA_1CILi2EEENSC_ILi1EEESE_EEEEENSB_IJNSC_ILi64EEENSB_IJSH_EEESI_EEENS_12float_e4m3_tESK_NSA_8TiledMMAINSA_8MMA_AtomIJNSA_10MMA_TraitsINSA_19SM100_MMA_F8F6F4_SSEJSK_SK_fSH_SH_NSA_17integral_constantINSA_4UMMA5MajorELSR_1EEESS_NSP_INSQ_7ScaleInELST_0EEESU_EEEEEENSA_6LayoutINSB_IJSE_SE_SE_EEENSB_IJNSC_ILi0EEESZ_SZ_EEEEENSB_IJNSA_10UnderscoreES12_S12_EEEEENS7_6detail27Sm100ImplicitGemmTileTraitsINSA_13SM90_TMA_LOADENSA_14ComposedLayoutINSA_7SwizzleILi2ELi4ELi3EEENSA_18smem_ptr_flag_bitsILi8EEENSX_INSB_IJSH_NSC_ILi8EEEEEENSB_IJSE_SH_EEEEEEEvEENS16_INSA_30SM90_TMA_LOAD_IM2COL_MULTICASTES1H_vEEEENS_8epilogue10collective18CollectiveEpilogueINS1M_23Sm100TmaWarpSpecializedILi1ELi1ELi32ELb0ELb0EEEJSJ_NSB_IJNSX_ISH_SE_EES1R_EEESK_NSB_IJlNSB_IJSE_lllEEESZ_EEESK_S1U_NS1M_6fusion15FusionCallbacksIS1Q_NS1V_17LinearCombinationISK_fSK_fLNS_15FloatRoundStyleE2EEESJ_S1S_JEEENSA_5SM1004TMEM4LOAD26SM100_TMEM_LOAD_16dp32b32xES17_NS18_IS1A_S1C_NSX_INSB_IJS1D_SH_EEENSB_IJSH_SE_EEEEEEENSA_39AutoVectorizingCopyWithAssumedAlignmentILi128EEENSA_14SM90_TMA_STOREES28_S2A_S2A_EEEvvEEEEvNT_6ParamsE,"ax",@progbits
	.align	128
.text._ZN7cutlass13device_kernelINS_4conv6kernel13ConvUniversalINS1_16ConvProblemShapeILNS1_8OperatorE2ELi3EEENS1_10collective14CollectiveConvINS1_47MainloopSm100TmaUmmaWarpSpecializedImplicitGemmILS5_2ELi27ELi3ELi1ELi2EN4cute5tupleIJNSA_1CILi2EEENSC_ILi1EEESE_EEEEENSB_IJNSC_ILi64EEENSB_IJSH_EEESI_EEENS_12float_e4m3_tESK_NSA_8TiledMMAINSA_8MMA_AtomIJNSA_10MMA_TraitsINSA_19SM100_MMA_F8F6F4_SSEJSK_SK_fSH_SH_NSA_17integral_constantINSA_4UMMA5MajorELSR_1EEESS_NSP_INSQ_7ScaleInELST_0EEESU_EEEEEENSA_6LayoutINSB_IJSE_SE_SE_EEENSB_IJNSC_ILi0EEESZ_SZ_EEEEENSB_IJNSA_10UnderscoreES12_S12_EEEEENS7_6detail27Sm100ImplicitGemmTileTraitsINSA_13SM90_TMA_LOADENSA_14ComposedLayoutINSA_7SwizzleILi2ELi4ELi3EEENSA_18smem_ptr_flag_bitsILi8EEENSX_INSB_IJSH_NSC_ILi8EEEEEENSB_IJSE_SH_EEEEEEEvEENS16_INSA_30SM90_TMA_LOAD_IM2COL_MULTICASTES1H_vEEEENS_8epilogue10collective18CollectiveEpilogueINS1M_23Sm100TmaWarpSpecializedILi1ELi1ELi32ELb0ELb0EEEJSJ_NSB_IJNSX_ISH_SE_EES1R_EEESK_NSB_IJlNSB_IJSE_lllEEESZ_EEESK_S1U_NS1M_6fusion15FusionCallbacksIS1Q_NS1V_17LinearCombinationISK_fSK_fLNS_15FloatRoundStyleE2EEESJ_S1S_JEEENSA_5SM1004TMEM4LOAD26SM100_TMEM_LOAD_16dp32b32xES17_NS18_IS1A_S1C_NSX_INSB_IJS1D_SH_EEENSB_IJSH_SE_EEEEEEENSA_39AutoVectorizingCopyWithAssumedAlignmentILi128EEENSA_14SM90_TMA_STOREES28_S2A_S2A_EEEvvEEEEvNT_6ParamsE:
        .type           _ZN7cutlass13device_kernelINS_4conv6kernel13ConvUniversalINS1_16ConvProblemShapeILNS1_8OperatorE2ELi3EEENS1_10collective14CollectiveConvINS1_47MainloopSm100TmaUmmaWarpSpecializedImplicitGemmILS5_2ELi27ELi3ELi1ELi2EN4cute5tupleIJNSA_1CILi2EEENSC_ILi1EEESE_EEEEENSB_IJNSC_ILi64EEENSB_IJSH_EEESI_EEENS_12float_e4m3_tESK_NSA_8TiledMMAINSA_8MMA_AtomIJNSA_10MMA_TraitsINSA_19SM100_MMA_F8F6F4_SSEJSK_SK_fSH_SH_NSA_17integral_constantINSA_4UMMA5MajorELSR_1EEESS_NSP_INSQ_7ScaleInELST_0EEESU_EEEEEENSA_6LayoutINSB_IJSE_SE_SE_EEENSB_IJNSC_ILi0EEESZ_SZ_EEEEENSB_IJNSA_10UnderscoreES12_S12_EEEEENS7_6detail27Sm100ImplicitGemmTileTraitsINSA_13SM90_TMA_LOADENSA_14ComposedLayoutINSA_7SwizzleILi2ELi4ELi3EEENSA_18smem_ptr_flag_bitsILi8EEENSX_INSB_IJSH_NSC_ILi8EEEEEENSB_IJSE_SH_EEEEEEEvEENS16_INSA_30SM90_TMA_LOAD_IM2COL_MULTICASTES1H_vEEEENS_8epilogue10collective18CollectiveEpilogueINS1M_23Sm100TmaWarpSpecializedILi1ELi1ELi32ELb0ELb0EEEJSJ_NSB_IJNSX_ISH_SE_EES1R_EEESK_NSB_IJlNSB_IJSE_lllEEESZ_EEESK_S1U_NS1M_6fusion15FusionCallbacksIS1Q_NS1V_17LinearCombinationISK_fSK_fLNS_15FloatRoundStyleE2EEESJ_S1S_JEEENSA_5SM1004TMEM4LOAD26SM100_TMEM_LOAD_16dp32b32xES17_NS18_IS1A_S1C_NSX_INSB_IJS1D_SH_EEENSB_IJSH_SE_EEEEEEENSA_39AutoVectorizingCopyWithAssumedAlignmentILi128EEENSA_14SM90_TMA_STOREES28_S2A_S2A_EEEvvEEEEvNT_6ParamsE,@function
        .size           _ZN7cutlass13device_kernelINS_4conv6kernel13ConvUniversalINS1_16ConvProblemShapeILNS1_8OperatorE2ELi3EEENS1_10collective14CollectiveConvINS1_47MainloopSm100TmaUmmaWarpSpecializedImplicitGemmILS5_2ELi27ELi3ELi1ELi2EN4cute5tupleIJNSA_1CILi2EEENSC_ILi1EEESE_EEEEENSB_IJNSC_ILi64EEENSB_IJSH_EEESI_EEENS_12float_e4m3_tESK_NSA_8TiledMMAINSA_8MMA_AtomIJNSA_10MMA_TraitsINSA_19SM100_MMA_F8F6F4_SSEJSK_SK_fSH_SH_NSA_17integral_constantINSA_4UMMA5MajorELSR_1EEESS_NSP_INSQ_7ScaleInELST_0EEESU_EEEEEENSA_6LayoutINSB_IJSE_SE_SE_EEENSB_IJNSC_ILi0EEESZ_SZ_EEEEENSB_IJNSA_10UnderscoreES12_S12_EEEEENS7_6detail27Sm100ImplicitGemmTileTraitsINSA_13SM90_TMA_LOADENSA_14ComposedLayoutINSA_7SwizzleILi2ELi4ELi3EEENSA_18smem_ptr_flag_bitsILi8EEENSX_INSB_IJSH_NSC_ILi8EEEEEENSB_IJSE_SH_EEEEEEEvEENS16_INSA_30SM90_TMA_LOAD_IM2COL_MULTICASTES1H_vEEEENS_8epilogue10collective18CollectiveEpilogueINS1M_23Sm100TmaWarpSpecializedILi1ELi1ELi32ELb0ELb0EEEJSJ_NSB_IJNSX_ISH_SE_EES1R_EEESK_NSB_IJlNSB_IJSE_lllEEESZ_EEESK_S1U_NS1M_6fusion15FusionCallbacksIS1Q_NS1V_17LinearCombinationISK_fSK_fLNS_15FloatRoundStyleE2EEESJ_S1S_JEEENSA_5SM1004TMEM4LOAD26SM100_TMEM_LOAD_16dp32b32xES17_NS18_IS1A_S1C_NSX_INSB_IJS1D_SH_EEENSB_IJSH_SE_EEEEEEENSA_39AutoVectorizingCopyWithAssumedAlignmentILi128EEENSA_14SM90_TMA_STOREES28_S2A_S2A_EEEvvEEEEvNT_6ParamsE,(.L_x_197 - _ZN7cutlass13device_kernelINS_4conv6kernel13ConvUniversalINS1_16ConvProblemShapeILNS1_8OperatorE2ELi3EEENS1_10collective14CollectiveConvINS1_47MainloopSm100TmaUmmaWarpSpecializedImplicitGemmILS5_2ELi27ELi3ELi1ELi2EN4cute5tupleIJNSA_1CILi2EEENSC_ILi1EEESE_EEEEENSB_IJNSC_ILi64EEENSB_IJSH_EEESI_EEENS_12float_e4m3_tESK_NSA_8TiledMMAINSA_8MMA_AtomIJNSA_10MMA_TraitsINSA_19SM100_MMA_F8F6F4_SSEJSK_SK_fSH_SH_NSA_17integral_constantINSA_4UMMA5MajorELSR_1EEESS_NSP_INSQ_7ScaleInELST_0EEESU_EEEEEENSA_6LayoutINSB_IJSE_SE_SE_EEENSB_IJNSC_ILi0EEESZ_SZ_EEEEENSB_IJNSA_10UnderscoreES12_S12_EEEEENS7_6detail27Sm100ImplicitGemmTileTraitsINSA_13SM90_TMA_LOADENSA_14ComposedLayoutINSA_7SwizzleILi2ELi4ELi3EEENSA_18smem_ptr_flag_bitsILi8EEENSX_INSB_IJSH_NSC_ILi8EEEEEENSB_IJSE_SH_EEEEEEEvEENS16_INSA_30SM90_TMA_LOAD_IM2COL_MULTICASTES1H_vEEEENS_8epilogue10collective18CollectiveEpilogueINS1M_23Sm100TmaWarpSpecializedILi1ELi1ELi32ELb0ELb0EEEJSJ_NSB_IJNSX_ISH_SE_EES1R_EEESK_NSB_IJlNSB_IJSE_lllEEESZ_EEESK_S1U_NS1M_6fusion15FusionCallbacksIS1Q_NS1V_17LinearCombinationISK_fSK_fLNS_15FloatRoundStyleE2EEESJ_S1S_JEEENSA_5SM1004TMEM4LOAD26SM100_TMEM_LOAD_16dp32b32xES17_NS18_IS1A_S1C_NSX_INSB_IJS1D_SH_EEENSB_IJSH_SE_EEEEEEENSA_39AutoVectorizingCopyWithAssumedAlignmentILi128EEENSA_14SM90_TMA_STOREES28_S2A_S2A_EEEvvEEEEvNT_6ParamsE)
        .other          _ZN7cutlass13device_kernelINS_4conv6kernel13ConvUniversalINS1_16ConvProblemShapeILNS1_8OperatorE2ELi3EEENS1_10collective14CollectiveConvINS1_47MainloopSm100TmaUmmaWarpSpecializedImplicitGemmILS5_2ELi27ELi3ELi1ELi2EN4cute5tupleIJNSA_1CILi2EEENSC_ILi1EEESE_EEEEENSB_IJNSC_ILi64EEENSB_IJSH_EEESI_EEENS_12float_e4m3_tESK_NSA_8TiledMMAINSA_8MMA_AtomIJNSA_10MMA_TraitsINSA_19SM100_MMA_F8F6F4_SSEJSK_SK_fSH_SH_NSA_17integral_constantINSA_4UMMA5MajorELSR_1EEESS_NSP_INSQ_7ScaleInELST_0EEESU_EEEEEENSA_6LayoutINSB_IJSE_SE_SE_EEENSB_IJNSC_ILi0EEESZ_SZ_EEEEENSB_IJNSA_10UnderscoreES12_S12_EEEEENS7_6detail27Sm100ImplicitGemmTileTraitsINSA_13SM90_TMA_LOADENSA_14ComposedLayoutINSA_7SwizzleILi2ELi4ELi3EEENSA_18smem_ptr_flag_bitsILi8EEENSX_INSB_IJSH_NSC_ILi8EEEEEENSB_IJSE_SH_EEEEEEEvEENS16_INSA_30SM90_TMA_LOAD_IM2COL_MULTICASTES1H_vEEEENS_8epilogue10collective18CollectiveEpilogueINS1M_23Sm100TmaWarpSpecializedILi1ELi1ELi32ELb0ELb0EEEJSJ_NSB_IJNSX_ISH_SE_EES1R_EEESK_NSB_IJlNSB_IJSE_lllEEESZ_EEESK_S1U_NS1M_6fusion15FusionCallbacksIS1Q_NS1V_17LinearCombinationISK_fSK_fLNS_15FloatRoundStyleE2EEESJ_S1S_JEEENSA_5SM1004TMEM4LOAD26SM100_TMEM_LOAD_16dp32b32xES17_NS18_IS1A_S1C_NSX_INSB_IJS1D_SH_EEENSB_IJSH_SE_EEEEEEENSA_39AutoVectorizingCopyWithAssumedAlignmentILi128EEENSA_14SM90_TMA_STOREES28_S2A_S2A_EEEvvEEEEvNT_6ParamsE,@"STO_CUDA_ENTRY STV_DEFAULT"
_ZN7cutlass13device_kernelINS_4conv6kernel13ConvUniversalINS1_16ConvProblemShapeILNS1_8OperatorE2ELi3EEENS1_10collective14CollectiveConvINS1_47MainloopSm100TmaUmmaWarpSpecializedImplicitGemmILS5_2ELi27ELi3ELi1ELi2EN4cute5tupleIJNSA_1CILi2EEENSC_ILi1EEESE_EEEEENSB_IJNSC_ILi64EEENSB_IJSH_EEESI_EEENS_12float_e4m3_tESK_NSA_8TiledMMAINSA_8MMA_AtomIJNSA_10MMA_TraitsINSA_19SM100_MMA_F8F6F4_SSEJSK_SK_fSH_SH_NSA_17integral_constantINSA_4UMMA5MajorELSR_1EEESS_NSP_INSQ_7ScaleInELST_0EEESU_EEEEEENSA_6LayoutINSB_IJSE_SE_SE_EEENSB_IJNSC_ILi0EEESZ_SZ_EEEEENSB_IJNSA_10UnderscoreES12_S12_EEEEENS7_6detail27Sm100ImplicitGemmTileTraitsINSA_13SM90_TMA_LOADENSA_14ComposedLayoutINSA_7SwizzleILi2ELi4ELi3EEENSA_18smem_ptr_flag_bitsILi8EEENSX_INSB_IJSH_NSC_ILi8EEEEEENSB_IJSE_SH_EEEEEEEvEENS16_INSA_30SM90_TMA_LOAD_IM2COL_MULTICASTES1H_vEEEENS_8epilogue10collective18CollectiveEpilogueINS1M_23Sm100TmaWarpSpecializedILi1ELi1ELi32ELb0ELb0EEEJSJ_NSB_IJNSX_ISH_SE_EES1R_EEESK_NSB_IJlNSB_IJSE_lllEEESZ_EEESK_S1U_NS1M_6fusion15FusionCallbacksIS1Q_NS1V_17LinearCombinationISK_fSK_fLNS_15FloatRoundStyleE2EEESJ_S1S_JEEENSA_5SM1004TMEM4LOAD26SM100_TMEM_LOAD_16dp32b32xES17_NS18_IS1A_S1C_NSX_INSB_IJS1D_SH_EEENSB_IJSH_SE_EEEEEEENSA_39AutoVectorizingCopyWithAssumedAlignmentILi128EEENSA_14SM90_TMA_STOREES28_S2A_S2A_EEEvvEEEEvNT_6ParamsE:
[----:B------:R-:W1:Y:S01]  /*0000*/  LDC R1, c[0x0][0x37c] ;  /* 0x0000df00ff017b82 */ /* 0x000e620000000800 */
[----:B------:R-:W2:Y:S01]  /*0010*/  S2R R103, SR_TID.X ;  /* 0x0000000000677919 */ /* 0x000ea20000002100 */
[----:B------:R-:W3:Y:S01]  /*0020*/  LDCU.64 UR6, c[0x0][0x990] ;  /* 0x00013200ff0677ac */ /* 0x000ee20008000a00 */
[----:B-1----:R-:W-:Y:S01]  /*0030*/  VIADD R1, R1, 0xfffffff8 ;  /* 0xfffffff801017836 */ /* 0x002fe20000000000 */
[----:B------:R-:W-:Y:S02]  /*0040*/  PRMT R96, RZ, 0x7610, R96 ;  /* 0x00007610ff607816 */ /* 0x000fe40000000060 */
[----:B------:R-:W-:Y:S01]  /*0050*/  ELECT P6, URZ, PT ;  /* 0x0000000000ff782f */ /* 0x000fe200038c0000 */
[----:B------:R-:W1:Y:S01]  /*0060*/  LDCU.64 UR38, c[0x0][0x358] ;  /* 0x00006b00ff2677ac */ /* 0x000e620008000a00 */
[----:B---3--:R-:W-:-:S04]  /*0070*/  UISETP.NE.U32.AND UP0, UPT, UR6, URZ, UPT ;  /* 0x000000ff0600728c */ /* 0x008fc8000bf05070 */
[----:B------:R-:W-:Y:S01]  /*0080*/  UISETP.NE.AND.EX UP0, UPT, UR7, URZ, UPT, UP0 ;  /* 0x000000ff0700728c */ /* 0x000fe2000bf05300 */
[----:B--2---:R-:W-:-:S05]  /*0090*/  SHF.R.U32.HI R109, RZ, 0x5, R103 ;  /* 0x00000005ff6d7819 */ /* 0x004fca0000011667 */
[----:B------:R-:W2:Y:S02]  /*00a0*/  SHFL.IDX PT, R0, R109, RZ, 0x1f ;  /* 0x00001fff6d007589 */ /* 0x000ea400000e0000 */
[----:B--2---:R-:W-:Y:S01]  /*00b0*/  R2UR UR4, R0 ;  /* 0x00000000000472ca */ /* 0x004fe200000e0000 */
[----:B-1----:R-:W-:-:S14]  /*00c0*/  BRA.U UP0, `(.L_x_0) ;  /* 0x00000001002c7547 */ /* 0x002fdc000b800000 */
[----:B------:R-:W1:Y:S02]  /*00d0*/  LDCU.64 UR8, c[0x0][0x988] ;  /* 0x00013100ff0877ac */ /* 0x000e640008000a00 */
[----:B-1----:R-:W-:-:S04]  /*00e0*/  UISETP.NE.U32.AND UP0, UPT, UR8, URZ, UPT ;  /* 0x000000ff0800728c */ /* 0x002fc8000bf05070 */
[----:B------:R-:W-:-:S09]  /*00f0*/  UISETP.NE.AND.EX UP0, UPT, UR9, URZ, UPT, UP0 ;  /* 0x000000ff0900728c */ /* 0x000fd2000bf05300 */
[----:B------:R-:W-:Y:S05]  /*0100*/  BRA.U !UP0, `(.L_x_1) ;  /* 0x0000000108107547 */ /* 0x000fea000b800000 */
[----:B------:R-:W1:Y:S02]  /*0110*/  LDC.64 R2, c[0x0][0x988] ;  /* 0x00026200ff027b82 */ /* 0x000e640000000a00 */
[----:B-1----:R1:W5:Y:S01]  /*0120*/  LDG.E R49, desc[UR38][R2.64] ;  /* 0x0000002602317981 */ /* 0x002362000c1e1900 */
[----:B------:R-:W-:Y:S01]  /*0130*/  HFMA2 R96, -RZ, RZ, 0, 5.9604644775390625e-08 ;  /* 0x00000001ff607431 */ /* 0x000fe200000001ff */
[----:B------:R-:W-:Y:S05]  /*0140*/  BRA `(.L_x_0) ;  /* 0x00000000000c7947 */ /* 0x000fea0003800000 */
.L_x_1:
[----:B------:R-:W1:Y:S01]  /*0150*/  LDCU UR5, c[0x0][0x980] ;  /* 0x00013000ff0577ac */ /* 0x000e620008000800 */
[----:B------:R-:W-:Y:S01]  /*0160*/  HFMA2 R96, -RZ, RZ, 0, 5.9604644775390625e-08 ;  /* 0x00000001ff607431 */ /* 0x000fe200000001ff */
[----:B-1----:R-:W-:Y:S02]  /*0170*/  MOV R49, UR5 ;  /* 0x0000000500317c02 */ /* 0x002fe40008000f00 */
.L_x_0:
[----:B------:R-:W2:Y:S02]  /*0180*/  LDCU.64 UR8, c[0x0][0x9b0] ;  /* 0x00013600ff0877ac */ /* 0x000ea40008000a00 */
[----:B--2---:R-:W-:-:S04]  /*0190*/  UISETP.NE.U32.AND UP0, UPT, UR8, URZ, UPT ;  /* 0x000000ff0800728c */ /* 0x004fc8000bf05070 */
[----:B------:R-:W-:-:S09]  /*01a0*/  UISETP.NE.AND.EX UP0, UPT, UR9, URZ, UPT, UP0 ;  /* 0x000000ff0900728c */ /* 0x000fd2000bf05300 */
[----:B------:R-:W-:Y:S05]  /*01b0*/  BRA.U UP0, `(.L_x_2) ;  /* 0x0000000100247547 */ /* 0x000fea000b800000 */
[----:B------:R-:W2:Y:S02]  /*01c0*/  LDCU.64 UR8, c[0x0][0x9a8] ;  /* 0x00013500ff0877ac */ /* 0x000ea40008000a00 */
[----:B--2---:R-:W-:-:S04]  /*01d0*/  UISETP.NE.U32.AND UP0, UPT, UR8, URZ, UPT ;  /* 0x000000ff0800728c */ /* 0x004fc8000bf05070 */
[----:B------:R-:W-:-:S09]  /*01e0*/  UISETP.NE.AND.EX UP0, UPT, UR9, URZ, UPT, UP0 ;  /* 0x000000ff0900728c */ /* 0x000fd2000bf05300 */
[----:B------:R-:W-:Y:S05]  /*01f0*/  BRA.U !UP0, `(.L_x_3) ;  /* 0x00000001080c7547 */ /* 0x000fea000b800000 */
[----:B-1----:R-:W1:Y:S02]  /*0200*/  LDC.64 R2, c[0x0][0x9a8] ;  /* 0x00026a00ff027b82 */ /* 0x002e640000000a00 */
[----:B-1----:R2:W5:Y:S01]  /*0210*/  LDG.E R47, desc[UR38][R2.64] ;  /* 0x00000026022f7981 */ /* 0x002562000c1e1900 */
[----:B------:R-:W-:Y:S05]  /*0220*/  BRA `(.L_x_2) ;  /* 0x0000000000087947 */ /* 0x000fea0003800000 */
.L_x_3:
[----:B------:R-:W2:Y:S02]  /*0230*/  LDCU UR5, c[0x0][0x9a0] ;  /* 0x00013400ff0577ac */ /* 0x000ea40008000800 */
[----:B--2---:R-:W-:Y:S02]  /*0240*/  MOV R47, UR5 ;  /* 0x00000005002f7c02 */ /* 0x004fe40008000f00 */
.L_x_2:
[----:B------:R-:W-:Y:S01]  /*0250*/  IMAD.U32 R0, RZ, RZ, UR4 ;  /* 0x00000004ff007e24 */ /* 0x000fe2000f8e00ff */
[----:B------:R-:W-:Y:S04]  /*0260*/  BSSY.RECONVERGENT B0, `(.L_x_4) ;  /* 0x000000c000007945 */ /* 0x000fe80003800200 */
[C---:B------:R-:W-:Y:S02]  /*0270*/  ISETP.NE.OR P1, PT, R0.reuse, 0x1, !P6 ;  /* 0x000000010000780c */ /* 0x040fe40007725670 */
[----:B------:R-:W-:-:S11]  /*0280*/  ISETP.NE.OR P0, PT, R0, 0x3, !P6 ;  /* 0x000000030000780c */ /* 0x000fd60007705670 */
[----:B------:R-:W-:Y:S05]  /*0290*/  @P1 BRA `(.L_x_5) ;  /* 0x0000000000201947 */ /* 0x000fea0003800000 */
[----:B------:R-:W3:Y:S02]  /*02a0*/  LDCU.64 UR8, c[0x0][0x348] ;  /* 0x00006900ff0877ac */ /* 0x000ee40008000a00 */
[----:B---3--:R-:W-:Y:S02]  /*02b0*/  UIADD3 UR10, UP1, UPT, UR8, 0x80, URZ ;  /* 0x00000080080a7890 */ /* 0x008fe4000ff3e0ff */
[----:B------:R-:W-:Y:S02]  /*02c0*/  UIADD3 UR8, UP0, UPT, UR8, 0x180, URZ ;  /* 0x0000018008087890 */ /* 0x000fe4000ff1e0ff */
[----:B------:R-:W-:Y:S02]  /*02d0*/  UIADD3.X UR11, UPT, UPT, URZ, UR9, URZ, UP1, !UPT ;  /* 0x00000009ff0b7290 */ /* 0x000fe40008ffe4ff */
[----:B------:R-:W-:-:S07]  /*02e0*/  UIADD3.X UR9, UPT, UPT, URZ, UR9, URZ, UP0, !UPT ;  /* 0x00000009ff097290 */ /* 0x000fce00087fe4ff */
[----:B------:R3:W-:Y:S02]  /*02f0*/  UTMACCTL.PF [UR10] ;  /* 0x000000000a0079b9 */ /* 0x0007e40008040000 */
[----:B------:R3:W-:Y:S02]  /*0300*/  UTMACCTL.PF [UR8] ;  /* 0x00000000080079b9 */ /* 0x0007e40008040000 */
[----:B---3--:R-:W-:Y:S01]  /*0310*/  NOP ;  /* 0x0000000000007918 */ /* 0x008fe20000000000 */
.L_x_5:
[----:B------:R-:W-:Y:S05]  /*0320*/  BSYNC.RECONVERGENT B0 ;  /* 0x0000000000007941 */ /* 0x000fea0003800200 */
.L_x_4:
[----:B------:R-:W-:Y:S04]  /*0330*/  BSSY.RECONVERGENT B0, `(.L_x_6) ;  /* 0x000000a000007945 */ /* 0x000fe80003800200 */
        /* <DEDUP_REMOVED lines=9> */
.L_x_7:
[----:B------:R-:W-:Y:S05]  /*03d0*/  BSYNC.RECONVERGENT B0 ;  /* 0x0000000000007941 */ /* 0x000fea0003800200 */
.L_x_6:
[----:B------:R-:W3:Y:S01]  /*03e0*/  LDCU.64 UR8, c[0x0][0x988] ;  /* 0x00013100ff0877ac */ /* 0x000ee20008000a00 */
[----:B------:R-:W-:Y:S02]  /*03f0*/  UISETP.EQ.U32.AND UP1, UPT, UR6, URZ, UPT ;  /* 0x000000ff0600728c */ /* 0x000fe4000bf22070 */
[----:B------:R-:W-:Y:S02]  /*0400*/  UPLOP3.LUT UP6, UPT, UPT, UPT, UPT, 0x80, 0x8 ;  /* 0x000000000008789c */ /* 0x000fe40003fcf070 */
[----:B---3--:R-:W-:-:S04]  /*0410*/  UISETP.NE.U32.AND UP0, UPT, UR8, URZ, UPT ;  /* 0x000000ff0800728c */ /* 0x008fc8000bf05070 */
[----:B------:R-:W-:-:S04]  /*0420*/  UISETP.NE.AND.EX UP0, UPT, UR9, URZ, UPT, UP0 ;  /* 0x000000ff0900728c */ /* 0x000fc8000bf05300 */
[----:B------:R-:W-:-:S04]  /*0430*/  UISETP.EQ.OR.EX UP2, UPT, UR7, URZ, !UP0, UP1 ;  /* 0x000000ff0700728c */ /* 0x000fc8000c742710 */
[----:B------:R-:W-:-:S05]  /*0440*/  UP2UR UR41, UPR, URZ, 0x4 ;  /* 0x00000004ff297883 */ /* 0x000fca0008000000 */
[----:B------:R-:W-:Y:S07]  /*0450*/  BRA.U !UP2, `(.L_x_8) ;  /* 0x000000010a207547 */ /* 0x000fee000b800000 */
[----:B------:R-:W-:Y:S01]  /*0460*/  UISETP.NE.U32.AND UP2, UPT, UR6, URZ, UPT ;  /* 0x000000ff0600728c */ /* 0x000fe2000bf45070 */
[----:B-----5:R-:W-:Y:S01]  /*0470*/  FSETP.NEU.AND P0, PT, R49, RZ, PT ;  /* 0x000000ff3100720b */ /* 0x020fe20003f0d000 */
[----:B------:R-:W-:Y:S02]  /*0480*/  USEL UR5, URZ, 0xffffffff, UP0 ;  /* 0xffffffffff057887 */ /* 0x000fe40008000000 */
[----:B------:R-:W-:-:S10]  /*0490*/  UISETP.NE.AND.EX UP2, UPT, UR7, URZ, UPT, UP2 ;  /* 0x000000ff0700728c */ /* 0x000fd4000bf45320 */
[----:B------:R-:W-:Y:S01]  /*04a0*/  VOTEU.ANY UP1, P0 ;  /* 0x0000000000ff7886 */ /* 0x000fe20000020100 */
[----:B------:R-:W-:-:S04]  /*04b0*/  @!UP2 USEL UR5, URZ, 0xffffffff, UP1 ;  /* 0xffffffffff05a887 */ /* 0x000fc80008800000 */
[----:B------:R-:W-:-:S04]  /*04c0*/  ULOP3.LUT UR5, UR5, 0x1, URZ, 0xc0, !UPT ;  /* 0x0000000105057892 */ /* 0x000fc8000f8ec0ff */
[----:B------:R-:W-:-:S11]  /*04d0*/  UISETP.NE.U32.AND UP6, UPT, UR5, 0x1, UPT ;  /* 0x000000010500788c */ /* 0x000fd6000bfc5070 */
.L_x_8:
[----:B-12---:R-:W1:Y:S02]  /*04e0*/  SHFL.IDX PT, R2, R109, RZ, 0x1f ;  /* 0x00001fff6d027589 */ /* 0x006e6400000e0000 */
[----:B-1----:R-:W-:-:S13]  /*04f0*/  ISETP.NE.AND P0, PT, R2, RZ, PT ;  /* 0x000000ff0200720c */ /* 0x002fda0003f05270 */
[----:B------:R-:W-:Y:S05]  /*0500*/  @P0 BRA `(.L_x_9) ;  /* 0x00000004001c0947 */ /* 0x000fea0003800000 */
[----:B------:R-:W-:Y:S01]  /*0510*/  ELECT P0, URZ, PT ;  /* 0x0000000000ff782f */ /* 0x000fe20003800000 */
[----:B------:R-:W-:-:S12]  /*0520*/  BSSY.RECONVERGENT B0, `(.L_x_9) ;  /* 0x0000045000007945 */ /* 0x000fd80003800200 */
[----:B------:R-:W-:Y:S05]  /*0530*/  @!P0 BRA `(.L_x_10) ;  /* 0x00000004000c8947 */ /* 0x000fea0003800000 */
[----:B------:R-:W1:Y:S01]  /*0540*/  S2UR UR7, SR_CgaCtaId ;  /* 0x00000000000779c3 */ /* 0x000e620000008800 */
[----:B------:R-:W-:Y:S01]  /*0550*/  UMOV UR8, 0x400 ;  /* 0x0000040000087882 */ /* 0x000fe20000000000 */
[----:B------:R-:W-:Y:S01]  /*0560*/  UMOV UR6, 0x1 ;  /* 0x0000000100067882 */ /* 0x000fe20000000000 */
[----:B------:R-:W-:Y:S02]  /*0570*/  UMOV UR5, 0x2 ;  /* 0x0000000200057882 */ /* 0x000fe40000000000 */
[----:B------:R-:W-:-:S04]  /*0580*/  UIADD3 UR10, UPT, UPT, -UR5, 0x100000, URZ ;  /* 0x00100000050a7890 */ /* 0x000fc8000fffe1ff */
[----:B------:R-:W-:Y:S02]  /*0590*/  USHF.L.U32 UR11, UR10, 0xb, URZ ;  /* 0x0000000b0a0b7899 */ /* 0x000fe400080006ff */
[----:B------:R-:W-:Y:S02]  /*05a0*/  USHF.L.U32 UR10, UR10, 0x1, URZ ;  /* 0x000000010a0a7899 */ /* 0x000fe400080006ff */
[----:B-1----:R-:W-:Y:S02]  /*05b0*/  ULEA UR7, UR7, UR8, 0x18 ;  /* 0x0000000807077291 */ /* 0x002fe4000f8ec0ff */
[----:B------:R-:W-:-:S04]  /*05c0*/  UIADD3 UR8, UPT, UPT, -UR6, 0x100000, URZ ;  /* 0x0010000006087890 */ /* 0x000fc8000fffe1ff */
[----:B------:R-:W-:Y:S02]  /*05d0*/  USHF.L.U32 UR9, UR8, 0xb, URZ ;  /* 0x0000000b08097899 */ /* 0x000fe400080006ff */
[----:B------:R-:W-:Y:S01]  /*05e0*/  USHF.L.U32 UR8, UR8, 0x1, URZ ;  /* 0x0000000108087899 */ /* 0x000fe200080006ff */
[----:B------:R-:W1:Y:S11]  /*05f0*/  FENCE.VIEW.ASYNC.S ;  /* 0x00000000000073c6 */ /* 0x000e760000000000 */
[----:B-1----:R1:W2:Y:S01]  /*0600*/  SYNCS.EXCH.64 URZ, [UR7], UR8 ;  /* 0x0000000807ff75b2 */ /* 0x0022a20008000100 */
[----:B------:R1:W3:Y:S01]  /*0610*/  SYNCS.EXCH.64 URZ, [UR7+0xd8], UR10 ;  /* 0x0000d80a07ff75b2 */ /* 0x0002e20008000100 */
[----:B------:R1:W4:Y:S01]  /*0620*/  SYNCS.EXCH.64 URZ, [UR7+0x8], UR8 ;  /* 0x0000080807ff75b2 */ /* 0x0003220008000100 */
[----:B------:R1:W1:Y:S01]  /*0630*/  SYNCS.EXCH.64 URZ, [UR7+0xe0], UR10 ;  /* 0x0000e00a07ff75b2 */ /* 0x0002620008000100 */
        /* <DEDUP_REMOVED lines=50> */
[----:B--234-:R-:W-:Y:S01]  /*0960*/  NOP ;  /* 0x0000000000007918 */ /* 0x01cfe20000000000 */
.L_x_10:
[----:B-1----:R-:W-:Y:S05]  /*0970*/  BSYNC.RECONVERGENT B0 ;  /* 0x0000000000007941 */ /* 0x002fea0003800200 */
.L_x_9:
[----:B------:R-:W1:Y:S01]  /*0980*/  SHFL.IDX PT, R2, R109, RZ, 0x1f ;  /* 0x00001fff6d027589 */ /* 0x000e6200000e0000 */
[----:B------:R-:W-:Y:S01]  /*0990*/  NOP ;  /* 0x0000000000007918 */ /* 0x000fe20000000000 */
[----:B-1----:R-:W-:-:S13]  /*09a0*/  ISETP.NE.AND P0, PT, R2, 0x1, PT ;  /* 0x000000010200780c */ /* 0x002fda0003f05270 */
[----:B------:R-:W-:Y:S05]  /*09b0*/  @P0 BRA `(.L_x_11) ;  /* 0x0000000000400947 */ /* 0x000fea0003800000 */
[----:B------:R-:W1:Y:S01]  /*09c0*/  S2UR UR7, SR_CgaCtaId ;  /* 0x00000000000779c3 */ /* 0x000e620000008800 */
[----:B------:R-:W-:Y:S01]  /*09d0*/  UMOV UR8, 0x400 ;  /* 0x0000040000087882 */ /* 0x000fe20000000000 */
[----:B------:R-:W-:Y:S01]  /*09e0*/  UMOV UR6, 0x20 ;  /* 0x0000002000067882 */ /* 0x000fe20000000000 */
[----:B------:R-:W-:Y:S01]  /*09f0*/  UMOV UR5, 0x80 ;  /* 0x0000008000057882 */ /* 0x000fe20000000000 */
[----:B------:R-:W-:Y:S01]  /*0a00*/  ELECT P0, URZ, PT ;  /* 0x0000000000ff782f */ /* 0x000fe20003800000 */
        /* <DEDUP_REMOVED lines=8> */
[----:B-1----:R1:W2:Y:S01]  /*0a90*/  SYNCS.EXCH.64 URZ, [UR7+0x1b0], UR8 ;  /* 0x0001b00807ff75b2 */ /* 0x0022a20008000100 */
[----:B------:R1:W3:Y:S01]  /*0aa0*/  SYNCS.EXCH.64 URZ, [UR7+0x1b8], UR10 ;  /* 0x0001b80a07ff75b2 */ /* 0x0002e20008000100 */
[----:B------:R-:W-:Y:S01]  /*0ab0*/  NOP ;  /* 0x0000000000007918 */ /* 0x000fe20000000000 */
.L_x_11:
[----:B------:R-:W4:Y:S01]  /*0ac0*/  SHFL.IDX PT, R2, R109, RZ, 0x1f ;  /* 0x00001fff6d027589 */ /* 0x000f2200000e0000 */
[----:B------:R-:W-:Y:S01]  /*0ad0*/  NOP ;  /* 0x0000000000007918 */ /* 0x000fe20000000000 */
[----:B----4-:R-:W-:-:S13]  /*0ae0*/  ISETP.NE.AND P0, PT, R2, 0x3, PT ;  /* 0x000000030200780c */ /* 0x010fda0003f05270 */
[----:B------:R-:W-:Y:S05]  /*0af0*/  @P0 BRA `(.L_x_12) ;  /* 0x0000000000300947 */ /* 0x000fea0003800000 */
[----:B------:R-:W4:Y:S01]  /*0b00*/  S2UR UR6, SR_CgaCtaId ;  /* 0x00000000000679c3 */ /* 0x000f220000008800 */
[----:B-1----:R-:W-:Y:S01]  /*0b10*/  UMOV UR7, 0x400 ;  /* 0x0000040000077882 */ /* 0x002fe20000000000 */
[----:B------:R-:W-:Y:S01]  /*0b20*/  UMOV UR5, 0x20 ;  /* 0x0000002000057882 */ /* 0x000fe20000000000 */
[----:B------:R-:W-:Y:S01]  /*0b30*/  ELECT P0, URZ, PT ;  /* 0x0000000000ff782f */ /* 0x000fe20003800000 */
[----:B------:R-:W-:-:S04]  /*0b40*/  UIADD3 UR8, UPT, UPT, -UR5, 0x100000, URZ ;  /* 0x0010000005087890 */ /* 0x000fc8000fffe1ff */
[----:B------:R-:W-:Y:S02]  /*0b50*/  USHF.L.U32 UR9, UR8, 0xb, URZ ;  /* 0x0000000b08097899 */ /* 0x000fe400080006ff */
[----:B------:R-:W-:Y:S02]  /*0b60*/  USHF.L.U32 UR8, UR8, 0x1, URZ ;  /* 0x0000000108087899 */ /* 0x000fe400080006ff */
[----:B----4-:R-:W-:Y:S01]  /*0b70*/  ULEA UR6, UR6, UR7, 0x18 ;  /* 0x0000000706067291 */ /* 0x010fe2000f8ec0ff */
[----:B------:R-:W1:Y:S11]  /*0b80*/  FENCE.VIEW.ASYNC.S ;  /* 0x00000000000073c6 */ /* 0x000e760000000000 */
[----:B-1----:R4:W1:Y:S01]  /*0b90*/  SYNCS.EXCH.64 URZ, [UR6+0x1c0], UR8 ;  /* 0x0001c00806ff75b2 */ /* 0x0028620008000100 */
[----:B------:R4:W1:Y:S02]  /*0ba0*/  SYNCS.EXCH.64 URZ, [UR6+0x1c8], UR8 ;  /* 0x0001c80806ff75b2 */ /* 0x0008640008000100 */
[----:B----4-:R-:W-:Y:S01]  /*0bb0*/  NOP ;  /* 0x0000000000007918 */ /* 0x010fe20000000000 */
.L_x_12:
[----:B------:R-:W4:Y:S01]  /*0bc0*/  SHFL.IDX PT, R2, R109, RZ, 0x1f ;  /* 0x00001fff6d027589 */ /* 0x000f2200000e0000 */
[----:B------:R-:W-:Y:S01]  /*0bd0*/  NOP ;  /* 0x0000000000007918 */ /* 0x000fe20000000000 */
[----:B----4-:R-:W-:-:S13]  /*0be0*/  ISETP.NE.AND P0, PT, R2, 0x4, PT ;  /* 0x000000040200780c */ /* 0x010fda0003f05270 */
[----:B------:R-:W-:Y:S05]  /*0bf0*/  @P0 BRA `(.L_x_13) ;  /* 0x0000000000440947 */ /* 0x000fea0003800000 */
[----:B------:R-:W4:Y:S01]  /*0c00*/  S2UR UR6, SR_CgaCtaId ;  /* 0x00000000000679c3 */ /* 0x000f220000008800 */
[----:B-1----:R-:W-:Y:S01]  /*0c10*/  UMOV UR8, 0x1e0 ;  /* 0x000001e000087882 */ /* 0x002fe20000000000 */
[----:B------:R-:W-:Y:S01]  /*0c20*/  UMOV UR7, 0x400 ;  /* 0x0000040000077882 */ /* 0x000fe20000000000 */
[----:B------:R-:W-:Y:S01]  /*0c30*/  USEL UR8, UR8, 0x1a0, UP6 ;  /* 0x000001a008087887 */ /* 0x000fe2000b000000 */
[----:B------:R-:W-:Y:S01]  /*0c40*/  UMOV UR5, 0x1 ;  /* 0x0000000100057882 */ /* 0x000fe20000000000 */
[----:B------:R-:W-:Y:S01]  /*0c50*/  ELECT P0, URZ, PT ;  /* 0x0000000000ff782f */ /* 0x000fe20003800000 */
[----:B------:R-:W-:-:S04]  /*0c60*/  UIADD3 UR10, UPT, UPT, -UR5, 0x100000, URZ ;  /* 0x00100000050a7890 */ /* 0x000fc8000fffe1ff */
[----:B------:R-:W-:Y:S02]  /*0c70*/  USHF.L.U32 UR11, UR10, 0xb, URZ ;  /* 0x0000000b0a0b7899 */ /* 0x000fe400080006ff */
[----:B------:R-:W-:Y:S02]  /*0c80*/  USHF.L.U32 UR10, UR10, 0x1, URZ ;  /* 0x000000010a0a7899 */ /* 0x000fe400080006ff */
        /* <DEDUP_REMOVED lines=8> */
.L_x_13:
[----:B------:R-:W4:Y:S01]  /*0d10*/  SHFL.IDX PT, R2, R109, RZ, 0x1f ;  /* 0x00001fff6d027589 */ /* 0x000f2200000e0000 */
[----:B------:R-:W1:Y:S01]  /*0d20*/  S2UR UR40, SR_CgaCtaId ;  /* 0x00000000002879c3 */ /* 0x000e620000008800 */
[----:B------:R-:W-:Y:S01]  /*0d30*/  NOP ;  /* 0x0000000000007918 */ /* 0x000fe20000000000 */
[----:B----4-:R-:W-:-:S13]  /*0d40*/  ISETP.NE.AND P0, PT, R2, 0x5, PT ;  /* 0x000000050200780c */ /* 0x010fda0003f05270 */
[----:B-1----:R-:W-:Y:S05]  /*0d50*/  @P0 BRA `(.L_x_14) ;  /* 0x0000000000440947 */ /* 0x002fea0003800000 */
[----:B------:R-:W-:Y:S01]  /*0d60*/  UMOV UR7, 0x400 ;  /* 0x0000040000077882 */ /* 0x000fe20000000000 */
[----:B------:R-:W-:Y:S01]  /*0d70*/  UMOV UR6, 0x1 ;  /* 0x0000000100067882 */ /* 0x000fe20000000000 */
[----:B------:R-:W-:Y:S01]  /*0d80*/  UMOV UR5, 0x80 ;  /* 0x0000008000057882 */ /* 0x000fe20000000000 */
[----:B------:R-:W-:Y:S02]  /*0d90*/  ULEA UR7, UR40, UR7, 0x18 ;  /* 0x0000000728077291 */ /* 0x000fe4000f8ec0ff */
[----:B------:R-:W-:-:S04]  /*0da0*/  UIADD3 UR8, UPT, UPT, -UR6, 0x100000, URZ ;  /* 0x0010000006087890 */ /* 0x000fc8000fffe1ff */
[----:B------:R-:W-:Y:S02]  /*0db0*/  USHF.L.U32 UR9, UR8, 0xb, URZ ;  /* 0x0000000b08097899 */ /* 0x000fe400080006ff */
[----:B------:R-:W-:Y:S02]  /*0dc0*/  USHF.L.U32 UR8, UR8, 0x1, URZ ;  /* 0x0000000108087899 */ /* 0x000fe400080006ff */
[----:B------:R-:W-:-:S04]  /*0dd0*/  UIADD3 UR10, UPT, UPT, -UR5, 0x100000, URZ ;  /* 0x00100000050a7890 */ /* 0x000fc8000fffe1ff */
[----:B------:R-:W-:Y:S02]  /*0de0*/  USHF.L.U32 UR11, UR10, 0xb, URZ ;  /* 0x0000000b0a0b7899 */ /* 0x000fe400080006ff */
[----:B------:R-:W-:Y:S01]  /*0df0*/  USHF.L.U32 UR10, UR10, 0x1, URZ ;  /* 0x000000010a0a7899 */ /* 0x000fe200080006ff */
[----:B------:R-:W-:Y:S01]  /*0e00*/  ELECT P0, URZ, PT ;  /* 0x0000000000ff782f */ /* 0x000fe20003800000 */
[----:B------:R-:W1:Y:S02]  /*0e10*/  FENCE.VIEW.ASYNC.S ;  /* 0x00000000000073c6 */ /* 0x000e640000000000 */
[----:B-1----:R1:W4:Y:S08]  /*0e20*/  SYNCS.EXCH.64 URZ, [UR7+0x1e0], UR8 ;  /* 0x0001e00807ff75b2 */ /* 0x0023300008000100 */
[----:B------:R1:W1:Y:S01]  /*0e30*/  SYNCS.EXCH.64 URZ, [UR7+0x1f0], UR10 ;  /* 0x0001f00a07ff75b2 */ /* 0x0002620008000100 */
[----:B------:R1:W1:Y:S01]  /*0e40*/  SYNCS.EXCH.64 URZ, [UR7+0x1e8], UR8 ;  /* 0x0001e80807ff75b2 */ /* 0x0002620008000100 */
[----:B------:R1:W1:Y:S01]  /*0e50*/  SYNCS.EXCH.64 URZ, [UR7+0x1f8], UR10 ;  /* 0x0001f80a07ff75b2 */ /* 0x0002620008000100 */
[----:B------:R-:W-:Y:S01]  /*0e60*/  NOP ;  /* 0x0000000000007918 */ /* 0x000fe20000000000 */
.L_x_14:
[----:B------:R-:W2:Y:S01]  /*0e70*/  LDCU UR5, c[0x0][0x36c] ;  /* 0x00006d80ff0577ac */ /* 0x000ea20008000800 */
[----:B------:R-:W-:Y:S01]  /*0e80*/  ISETP.NE.OR P6, PT, R0, 0x2, !P6 ;  /* 0x000000020000780c */ /* 0x000fe200077c5670 */
[----:B------:R-:W-:Y:S01]  /*0e90*/  NOP ;  /* 0x0000000000007918 */ /* 0x000fe20000000000 */
[----:B------:R-:W-:Y:S01]  /*0ea0*/  LOP3.LUT R8, R103, 0x1f, RZ, 0xc0, !PT ;  /* 0x0000001f67087812 */ /* 0x000fe200078ec0ff */
[----:B------:R-:W-:Y:S02]  /*0eb0*/  UISETP.NE.AND UP5, UPT, UR4, 0x2, UPT ;  /* 0x000000020400788c */ /* 0x000fe4000bfa5270 */
[----:B------:R-:W-:Y:S02]  /*0ec0*/  UISETP.NE.AND UP4, UPT, UR4, URZ, UPT ;  /* 0x000000ff0400728c */ /* 0x000fe4000bf85270 */
[----:B--2---:R-:W-:-:S09]  /*0ed0*/  UISETP.EQ.U32.AND UP1, UPT, UR5, 0x1, UPT ;  /* 0x000000010500788c */ /* 0x004fd2000bf22070 */
[----:B------:R-:W-:Y:S05]  /*0ee0*/  BRA.U !UP1, `(.L_x_15) ;  /* 0x0000000109087547 */ /* 0x000fea000b800000 */
[----:B-1-34-:R-:W-:Y:S01]  /*0ef0*/  UCGABAR_ARV ;  /* 0x00000000000079c7 */ /* 0x01afe20008000000 */
[----:B------:R-:W-:Y:S05]  /*0f00*/  BRA `(.L_x_16) ;  /* 0x0000000000047947 */ /* 0x000fea0003800000 */
.L_x_15:
[----:B-1-34-:R-:W-:Y:S01]  /*0f10*/  NOP ;  /* 0x0000000000007918 */ /* 0x01afe20000000000 */
.L_x_16:
[----:B------:R-:W1:Y:S01]  /*0f20*/  S2R R91, SR_CTAID.Y ;  /* 0x00000000005b7919 */ /* 0x000e620000002600 */
[----:B------:R-:W2:Y:S01]  /*0f30*/  S2UR UR6, SR_CTAID.X ;  /* 0x00000000000679c3 */ /* 0x000ea20000002500 */
[----:B------:R-:W-:-:S05]  /*0f40*/  CS2R.32 R97, SR_CgaSize ;  /* 0x0000000000617805 */ /* 0x000fca0000008a00 */
[----:B------:R-:W-:-:S05]  /*0f50*/  IMAD R97, R97, -0xa0, RZ ;  /* 0xffffff6061617824 */ /* 0x000fca00078e02ff */
[----:B------:R-:W-:-:S14]  /*0f60*/  R2UR UR7, R97 ;  /* 0x00000000610772ca */ /* 0x000fdc00000e0000 */
[----:B------:R-:W3:Y:S01]  /*0f70*/  LDCU UR7, c[0x0][UR7+0x2b0] ;  /* 0x00005600070777ac */ /* 0x000ee20008000800 */
[----:B------:R-:W-:-:S05]  /*0f80*/  CS2R.32 R97, SR_CgaSize ;  /* 0x0000000000617805 */ /* 0x000fca0000008a00 */
[----:B------:R-:W-:-:S05]  /*0f90*/  IMAD R97, R97, -0xa0, RZ ;  /* 0xffffff6061617824 */ /* 0x000fca00078e02ff */
[----:B------:R-:W-:-:S14]  /*0fa0*/  R2UR UR5, R97 ;  /* 0x00000000610572ca */ /* 0x000fdc00000e0000 */
[----:B------:R-:W4:Y:S01]  /*0fb0*/  LDCU UR5, c[0x0][UR5+0x2b4] ;  /* 0x00005680050577ac */ /* 0x000f220008000800 */
[----:B------:R-:W-:-:S05]  /*0fc0*/  CS2R.32 R79, SR_CgaSize ;  /* 0x00000000004f7805 */ /* 0x000fca0000008a00 */
[----:B------:R-:W-:-:S06]  /*0fd0*/  IMAD R79, R79, -0xa0, RZ ;  /* 0xffffff604f4f7824 */ /* 0x000fcc00078e02ff */
[----:B------:R-:W4:Y:S01]  /*0fe0*/  LDC R79, c[0x0][R79+0x2a4] ;  /* 0x0000a9004f4f7b82 */ /* 0x000f220000000800 */
[----:B------:R-:W-:Y:S02]  /*0ff0*/  USHF.L.U32 UR44, UR40, 0xb, URZ ;  /* 0x0000000b282c7899 */ /* 0x000fe400080006ff */
[----:B------:R-:W-:Y:S02]  /*1000*/  USHF.L.U32 UR24, UR40, 0x5, URZ ;  /* 0x0000000528187899 */ /* 0x000fe400080006ff */
[----:B------:R-:W-:Y:S02]  /*1010*/  ULOP3.LUT UR44, UR44, 0x800, URZ, 0xc0, !UPT ;  /* 0x000008002c2c7892 */ /* 0x000fe4000f8ec0ff */
[----:B------:R-:W-:Y:S01]  /*1020*/  ULOP3.LUT UR24, UR24, 0x20, URZ, 0xc0, !UPT ;  /* 0x0000002018187892 */ /* 0x000fe2000f8ec0ff */
[----:B------:R-:W4:Y:S01]  /*1030*/  LDC R11, c[0x0][0xc24] ;  /* 0x00030900ff0b7b82 */ /* 0x000f220000000800 */
[----:B------:R-:W-:Y:S01]  /*1040*/  UISETP.NE.AND UP2, UPT, UR4, 0x2, UPT ;  /* 0x000000020400788c */ /* 0x000fe2000bf45270 */
[----:B--2---:R-:W-:-:S02]  /*1050*/  I2FP.F32.U32 R90, UR6 ;  /* 0x00000006005a7c45 */ /* 0x004fc40008201000 */
[----:B------:R-:W-:-:S05]  /*1060*/  CS2R.32 R3, SR_CgaSize ;  /* 0x0000000000037805 */ /* 0x000fca0000008a00 */
[----:B------:R-:W-:-:S06]  /*1070*/  IMAD R3, R3, -0xa0, RZ ;  /* 0xffffff6003037824 */ /* 0x000fcc00078e02ff */
[----:B------:R-:W2:Y:S01]  /*1080*/  LDC R3, c[0x0][R3+0x2a0] ;  /* 0x0000a80003037b82 */ /* 0x000ea20000000800 */
[----:B------:R-:W-:Y:S01]  /*1090*/  MOV R97, UR6 ;  /* 0x0000000600617c02 */ /* 0x000fe20008000f00 */
[----:B---3--:R-:W-:Y:S01]  /*10a0*/  FMUL R90, R90, UR7 ;  /* 0x000000075a5a7c20 */ /* 0x008fe20008400000 */
[----:B-1----:R-:W-:-:S05]  /*10b0*/  I2FP.F32.U32 R2, R91 ;  /* 0x0000005b00027245 */ /* 0x002fca0000201000 */
[----:B------:R-:W1:Y:S01]  /*10c0*/  S2UR UR45, SR_CTAID.Z ;  /* 0x00000000002d79c3 */ /* 0x000e620000002700 */
[----:B------:R-:W3:Y:S01]  /*10d0*/  F2I.U32.TRUNC.NTZ R90, R90 ;  /* 0x0000005a005a7305 */ /* 0x000ee2000020f000 */
[----:B----4-:R-:W-:Y:S01]  /*10e0*/  FMUL R2, R2, UR5 ;  /* 0x0000000502027c20 */ /* 0x010fe20008400000 */
[----:B------:R-:W4:Y:S01]  /*10f0*/  LDCU UR5, c[0x0][0xc30] ;  /* 0x00018600ff0577ac */ /* 0x000f220008000800 */
[----:B------:R-:W-:-:S04]  /*1100*/  ISETP.GE.AND P0, PT, R11, 0x1, PT ;  /* 0x000000010b00780c */ /* 0x000fc80003f06270 */
[----:B------:R-:W1:Y:S01]  /*1110*/  LDC R40, c[0x0][0xc24] ;  /* 0x00030900ff287b82 */ /* 0x000e620000000800 */
[----:B------:R-:W4:Y:S01]  /*1120*/  F2I.U32.TRUNC.NTZ R0, R2 ;  /* 0x0000000200007305 */ /* 0x000f22000020f000 */
[----:B---3--:R-:W-:-:S05]  /*1130*/  IADD3 R90, PT, PT, -R90, RZ, RZ ;  /* 0x000000ff5a5a7210 */ /* 0x008fca0007ffe1ff */
[----:B--2---:R-:W-:Y:S01]  /*1140*/  IMAD R90, R3, R90, UR6 ;  /* 0x00000006035a7e24 */ /* 0x004fe2000f8e025a */
[----:B----4-:R-:W-:-:S05]  /*1150*/  IADD3 R0, PT, PT, -R0, RZ, RZ ;  /* 0x000000ff00007210 */ /* 0x010fca0007ffe1ff */
[----:B------:R-:W-:Y:S01]  /*1160*/  IMAD R79, R79, R0, R91 ;  /* 0x000000004f4f7224 */ /* 0x000fe200078e025b */
[----:B------:R-:W-:Y:S01]  /*1170*/  PRMT R0, RZ, 0x7610, R0 ;  /* 0x00007610ff007816 */ /* 0x000fe20000000000 */
[----:B------:R-:W-:Y:S06]  /*1180*/  BRA.U UP4, `(.L_x_17) ;  /* 0x0000000104207547 */ /* 0x000fec000b800000 */
[C---:B------:R-:W-:Y:S02]  /*1190*/  ISETP.NE.AND P3, PT, R79.reuse, RZ, PT ;  /* 0x000000ff4f00720c */ /* 0x040fe40003f65270 */
[----:B------:R-:W-:Y:S02]  /*11a0*/  ISETP.NE.AND P1, PT, R79, RZ, PT ;  /* 0x000000ff4f00720c */ /* 0x000fe40003f25270 */
[C---:B------:R-:W-:Y:S02]  /*11b0*/  ISETP.NE.AND P2, PT, R90.reuse, 0x1, PT ;  /* 0x000000015a00780c */ /* 0x040fe40003f45270 */
[----:B------:R-:W-:Y:S02]  /*11c0*/  SEL R0, RZ, 0x2, P3 ;  /* 0x00000002ff007807 */ /* 0x000fe40001800000 */
[----:B------:R-:W-:Y:S02]  /*11d0*/  ISETP.EQ.OR P1, PT, R90, RZ, !P1 ;  /* 0x000000ff5a00720c */ /* 0x000fe40004f22670 */
[----:B------:R-:W-:-:S02]  /*11e0*/  SEL R0, R0, 0x2, P2 ;  /* 0x0000000200007807 */ /* 0x000fc40001000000 */
[----:B------:R-:W-:-:S05]  /*11f0*/  SEL R3, RZ, 0x1, !P1 ;  /* 0x00000001ff037807 */ /* 0x000fca0004800000 */
[----:B------:R-:W-:Y:S02]  /*1200*/  IMAD.IADD R0, R3, 0x1, R0 ;  /* 0x0000000103007824 */ /* 0x000fe400078e0200 */
.L_x_17:
[----:B------:R-:W-:Y:S05]  /*1210*/  @!P0 BRA `(.L_x_18) ;  /* 0x0000000000b88947 */ /* 0x000fea0003800000 */
[----:B------:R-:W2:Y:S01]  /*1220*/  LDC.64 R4, c[0x0][0xc18] ;  /* 0x00030600ff047b82 */ /* 0x000ea20000000a00 */
[----:B------:R-:W-:-:S07]  /*1230*/  ISETP.NE.AND P0, PT, R11, 0x1, PT ;  /* 0x000000010b00780c */ /* 0x000fce0003f05270 */
[----:B------:R-:W3:Y:S08]  /*1240*/  LDC R10, c[0x0][0xc0c] ;  /* 0x00030300ff0a7b82 */ /* 0x000ef00000000800 */
[----:B------:R-:W4:Y:S08]  /*1250*/  LDC R13, c[0x0][0x370] ;  /* 0x0000dc00ff0d7b82 */ /* 0x000f300000000800 */
[----:B------:R-:W1:Y:S01]  /*1260*/  LDC R12, c[0x0][0x374] ;  /* 0x0000dd00ff0c7b82 */ /* 0x000e620000000800 */
[----:B--2---:R-:W-:-:S07]  /*1270*/  ISETP.NE.AND P1, PT, R4, 0x1, PT ;  /* 0x000000010400780c */ /* 0x004fce0003f25270 */
[----:B------:R-:W4:Y:S01]  /*1280*/  LDC.64 R6, c[0x0][0xc10] ;  /* 0x00030400ff067b82 */ /* 0x000f220000000a00 */
[----:B---3--:R-:W-:-:S07]  /*1290*/  ISETP.NE.AND P2, PT, R10, 0x1, PT ;  /* 0x000000010a00780c */ /* 0x008fce0003f45270 */
[----:B------:R-:W2:Y:S08]  /*12a0*/  LDC R9, c[0x0][0xc20] ;  /* 0x00030800ff097b82 */ /* 0x000eb00000000800 */
[----:B------:R-:W3:Y:S01]  /*12b0*/  LDC.64 R2, c[0x0][0xc28] ;  /* 0x00030a00ff027b82 */ /* 0x000ee20000000a00 */
[----:B-1----:R-:W-:-:S04]  /*12c0*/  IMAD.HI.U32 R14, R12, R5, RZ ;  /* 0x000000050c0e7227 */ /* 0x002fc800078e00ff */
[----:B----4-:R-:W-:-:S04]  /*12d0*/  IMAD.HI.U32 R16, R13, R6, RZ ;  /* 0x000000060d107227 */ /* 0x010fc800078e00ff */
[----:B------:R-:W-:Y:S01]  /*12e0*/  IMAD.HI.U32 R18, R97, R6, RZ ;  /* 0x0000000661127227 */ /* 0x000fe200078e00ff */
[----:B------:R-:W-:Y:S02]  /*12f0*/  @P2 SHF.R.U32.HI R13, RZ, R7, R16 ;  /* 0x00000007ff0d2219 */ /* 0x000fe40000011610 */
[----:B--2---:R-:W-:Y:S01]  /*1300*/  @P1 SHF.R.U32.HI R12, RZ, R9, R14 ;  /* 0x00000009ff0c1219 */ /* 0x004fe2000001160e */
[----:B------:R-:W-:Y:S01]  /*1310*/  IMAD.HI.U32 R16, R91, R5, RZ ;  /* 0x000000055b107227 */ /* 0x000fe200078e00ff */
[----:B------:R-:W-:-:S04]  /*1320*/  SHF.R.U32.HI R18, RZ, R7, R18 ;  /* 0x00000007ff127219 */ /* 0x000fc80000011612 */
[----:B------:R-:W-:Y:S01]  /*1330*/  SHF.R.U32.HI R16, RZ, R9, R16 ;  /* 0x00000009ff107219 */ /* 0x000fe20000011610 */
[----:B---3--:R-:W-:Y:S01]  /*1340*/  IMAD.HI.U32 R14, R12, R2, RZ ;  /* 0x000000020c0e7227 */ /* 0x008fe200078e00ff */
[----:B------:R-:W-:Y:S02]  /*1350*/  SEL R7, R97, R18, !P2 ;  /* 0x0000001261077207 */ /* 0x000fe40005000000 */
[----:B------:R-:W-:Y:S01]  /*1360*/  SEL R5, R91, R16, !P1 ;  /* 0x000000105b057207 */ /* 0x000fe20004800000 */
[----:B------:R-:W-:Y:S01]  /*1370*/  IMAD.HI.U32 R6, R13, R2, RZ ;  /* 0x000000020d067227 */ /* 0x000fe200078e00ff */
[-C--:B------:R-:W-:Y:S02]  /*1380*/  @P0 SHF.R.U32.HI R12, RZ, R3.reuse, R14 ;  /* 0x00000003ff0c0219 */ /* 0x080fe4000001160e */
[----:B------:R-:W-:Y:S02]  /*1390*/  IADD3 R9, PT, PT, -R5, RZ, RZ ;  /* 0x000000ff05097210 */ /* 0x000fe40007ffe1ff */
[----:B------:R-:W-:Y:S01]  /*13a0*/  @P0 SHF.R.U32.HI R13, RZ, R3, R6 ;  /* 0x00000003ff0d0219 */ /* 0x000fe20000011606 */
[----:B------:R-:W-:-:S02]  /*13b0*/  IMAD R12, R12, R11, RZ ;  /* 0x0000000b0c0c7224 */ /* 0x000fc400078e02ff */
[----:B------:R-:W-:Y:S02]  /*13c0*/  IMAD R9, R4, R9, R91 ;  /* 0x0000000904097224 */ /* 0x000fe400078e025b */
[----:B------:R-:W-:Y:S01]  /*13d0*/  IMAD R6, R13, R11, RZ ;  /* 0x0000000b0d067224 */ /* 0x000fe200078e02ff */
[----:B------:R-:W-:-:S04]  /*13e0*/  ISETP.GE.AND P1, PT, R5, R12, PT ;  /* 0x0000000c0500720c */ /* 0x000fc80003f26270 */
[----:B------:R-:W-:Y:S01]  /*13f0*/  ISETP.GE.OR P1, PT, R7, R6, P1 ;  /* 0x000000060700720c */ /* 0x000fe20000f26670 */
[----:B------:R-:W-:-:S05]  /*1400*/  IMAD.HI.U32 R6, R5, R2, RZ ;  /* 0x0000000205067227 */ /* 0x000fca00078e00ff */
[----:B------:R-:W-:-:S04]  /*1410*/  SHF.R.U32.HI R6, RZ, R3, R6 ;  /* 0x00000003ff067219 */ /* 0x000fc80000011606 */
[----:B------:R-:W-:-:S03]  /*1420*/  SEL R6, R5, R6, !P0 ;  /* 0x0000000605067207 */ /* 0x000fc60004000000 */
[----:B------:R-:W-:Y:S01]  /*1430*/  @!P1 IMAD.HI.U32 R12, R7, R2, RZ ;  /* 0x00000002070c9227 */ /* 0x000fe200078e00ff */
[----:B------:R-:W-:-:S04]  /*1440*/  IADD3 R2, PT, PT, -R6, RZ, RZ ;  /* 0x000000ff06027210 */ /* 0x000fc80007ffe1ff */
[----:B------:R-:W-:Y:S01]  /*1450*/  @!P1 SHF.R.U32.HI R12, RZ, R3, R12 ;  /* 0x00000003ff0c9219 */ /* 0x000fe2000001160c */
[----:B------:R-:W-:-:S03]  /*1460*/  IMAD R2, R11, R2, R5 ;  /* 0x000000020b027224 */ /* 0x000fc600078e0205 */
[----:B------:R-:W-:-:S05]  /*1470*/  @!P1 SEL R3, R7, R12, !P0 ;  /* 0x0000000c07039207 */ /* 0x000fca0004000000 */
[--C-:B------:R-:W-:Y:S02]  /*1480*/  @!P1 IMAD.IADD R6, R6, 0x1, -R3.reuse ;  /* 0x0000000106069824 */ /* 0x100fe400078e0a03 */
[----:B------:R-:W-:Y:S01]  /*1490*/  @!P1 IMAD R3, R2, R13, R3 ;  /* 0x0000000d02039224 */ /* 0x000fe200078e0203 */
[----:B------:R-:W-:Y:S01]  /*14a0*/  IADD3 R2, PT, PT, -R7, RZ, RZ ;  /* 0x000000ff07027210 */ /* 0x000fe20007ffe1ff */
[----:B------:R-:W-:Y:S02]  /*14b0*/  @!P1 IMAD R5, R6, R11, R7 ;  /* 0x0000000b06059224 */ /* 0x000fe400078e0207 */
[----:B------:R-:W-:Y:S02]  /*14c0*/  @!P1 IMAD.MOV.U32 R7, RZ, RZ, R3 ;  /* 0x000000ffff079224 */ /* 0x000fe400078e0003 */
[----:B------:R-:W-:Y:S02]  /*14d0*/  IMAD R2, R10, R2, R97 ;  /* 0x000000020a027224 */ /* 0x000fe400078e0261 */
[----:B------:R-:W-:-:S02]  /*14e0*/  IMAD R91, R5, R4, R9 ;  /* 0x00000004055b7224 */ /* 0x000fc400078e0209 */
[----:B------:R-:W-:Y:S02]  /*14f0*/  IMAD R97, R7, R10, R2 ;  /* 0x0000000a07617224 */ /* 0x000fe400078e0202 */
.L_x_18:
[----:B------:R-:W-:-:S09]  /*1500*/  UISETP.NE.AND UP3, UPT, UR5, 0x1, UPT ;  /* 0x000000010500788c */ /* 0x000fd2000bf65270 */
[----:B------:R-:W-:Y:S05]  /*1510*/  BRA.U UP3, `(.L_x_19) ;  /* 0x0000000103407547 */ /* 0x000fea000b800000 */
[----:B------:R-:W2:Y:S08]  /*1520*/  LDC.64 R4, c[0x0][0xc10] ;  /* 0x00030400ff047b82 */ /* 0x000eb00000000a00 */
[----:B------:R-:W3:Y:S08]  /*1530*/  LDC.64 R2, c[0x0][0xc18] ;  /* 0x00030600ff027b82 */ /* 0x000ef00000000a00 */
[----:B------:R-:W4:Y:S08]  /*1540*/  LDC R6, c[0x0][0xc20] ;  /* 0x00030800ff067b82 */ /* 0x000f300000000800 */
[----:B------:R-:W1:Y:S01]  /*1550*/  LDC R10, c[0x0][0xc0c] ;  /* 0x00030300ff0a7b82 */ /* 0x000e620000000800 */
[----:B--2---:R-:W-:-:S05]  /*1560*/  IMAD.HI.U32 R4, R97, R4, RZ ;  /* 0x0000000461047227 */ /* 0x004fca00078e00ff */
[----:B------:R-:W-:Y:S01]  /*1570*/  SHF.R.U32.HI R4, RZ, R5, R4 ;  /* 0x00000005ff047219 */ /* 0x000fe20000011604 */
[----:B---3--:R-:W-:Y:S01]  /*1580*/  IMAD.HI.U32 R3, R91, R3, RZ ;  /* 0x000000035b037227 */ /* 0x008fe200078e00ff */
[----:B------:R-:W-:-:S04]  /*1590*/  ISETP.NE.AND P0, PT, R2, 0x1, PT ;  /* 0x000000010200780c */ /* 0x000fc80003f05270 */
[----:B----4-:R-:W-:-:S04]  /*15a0*/  SHF.R.U32.HI R6, RZ, R6, R3 ;  /* 0x00000006ff067219 */ /* 0x010fc80000011603 */
[----:B------:R-:W-:Y:S02]  /*15b0*/  SEL R3, R91, R6, !P0 ;  /* 0x000000065b037207 */ /* 0x000fe40004000000 */
[----:B-1----:R-:W-:-:S04]  /*15c0*/  ISETP.NE.AND P1, PT, R10, 0x1, PT ;  /* 0x000000010a00780c */ /* 0x002fc80003f25270 */
[----:B------:R-:W-:-:S05]  /*15d0*/  SEL R4, R97, R4, !P1 ;  /* 0x0000000461047207 */ /* 0x000fca0004800000 */
[----:B------:R-:W-:Y:S02]  /*15e0*/  IMAD.IADD R5, R3, 0x1, -R4 ;  /* 0x0000000103057824 */ /* 0x000fe400078e0a04 */
[----:B------:R-:W-:Y:S02]  /*15f0*/  IMAD.IADD R3, R4, 0x1, -R3 ;  /* 0x0000000104037824 */ /* 0x000fe400078e0a03 */
[----:B------:R-:W-:Y:S02]  /*1600*/  IMAD R97, R5, R10, R97 ;  /* 0x0000000a05617224 */ /* 0x000fe400078e0261 */
[----:B------:R-:W-:Y:S02]  /*1610*/  IMAD R91, R3, R2, R91 ;  /* 0x00000002035b7224 */ /* 0x000fe400078e025b */
.L_x_19:
[----:B------:R-:W-:Y:S05]  /*1620*/  BRA.U !UP1, `(.L_x_20) ;  /* 0x00000001090c7547 */ /* 0x000fea000b800000 */
[----:B------:R-:W-:Y:S01]  /*1630*/  UCGABAR_WAIT ;  /* 0x0000000000007dc7 */ /* 0x000fe20008000000 */
[----:B------:R-:W-:Y:S01]  /*1640*/  CCTL.IVALL ;  /* 0x00000000ff00798f */ /* 0x000fe20002000000 */
[----:B------:R-:W-:Y:S05]  /*1650*/  BRA `(.L_x_21) ;  /* 0x0000000000047947 */ /* 0x000fea0003800000 */
.L_x_20:
[----:B------:R-:W-:Y:S06]  /*1660*/  BAR.SYNC.DEFER_BLOCKING 0x0 ;  /* 0x0000000000007b1d */ /* 0x000fec0000010000 */
.L_x_21:
[----:B------:R-:W-:Y:S05]  /*1670*/  BRA.U UP2, `(.L_x_22) ;  /* 0x0000002902307547 */ /* 0x000fea000b800000 */
[----:B------:R-:W2:Y:S01]  /*1680*/  LDCU UR50, c[0x0][0x394] ;  /* 0x00007280ff3277ac */ /* 0x000ea20008000800 */
[----:B------:R-:W3:Y:S01]  /*1690*/  LDC R2, c[0x0][0x5d8] ;  /* 0x00017600ff027b82 */ /* 0x000ee20000000800 */
[----:B------:R-:W-:Y:S01]  /*16a0*/  PLOP3.LUT P4, PT, PT, PT, UP6, 0x80, 0x8 ;  /* 0x000000000008781c */ /* 0x000fe20003f8f068 */
[----:B------:R-:W-:Y:S01]  /*16b0*/  IMAD.MOV.U32 R12, RZ, RZ, 0x1 ;  /* 0x00000001ff0c7424 */ /* 0x000fe200078e00ff */
[----:B------:R-:W-:Y:S01]  /*16c0*/  UISETP.NE.AND UP0, UPT, UR4, URZ, UPT ;  /* 0x000000ff0400728c */ /* 0x000fe2000bf05270 */
[----:B------:R-:W-:Y:S01]  /*16d0*/  ISETP.EQ.OR P5, PT, R8, RZ, P6 ;  /* 0x000000ff0800720c */ /* 0x000fe200037a2670 */
[----:B------:R-:W-:Y:S01]  /*16e0*/  USEL UR47, URZ, 0x1, UP5 ;  /* 0x00000001ff2f7887 */ /* 0x000fe2000a800000 */
[----:B------:R-:W-:Y:S01]  /*16f0*/  PLOP3.LUT P4, PT, P4, PT, PT, 0x8, 0x80 ;  /* 0x000000000080781c */ /* 0x000fe2000278e170 */
[----:B------:R-:W-:Y:S01]  /*1700*/  IMAD.MOV.U32 R10, RZ, RZ, RZ ;  /* 0x000000ffff0a7224 */ /* 0x000fe200078e00ff */
[----:B------:R-:W4:Y:S01]  /*1710*/  LDC R9, c[0x0][0x370] ;  /* 0x0000dc00ff097b82 */ /* 0x000f220000000800 */
[----:B------:R-:W1:Y:S01]  /*1720*/  LDCU.64 UR54, c[0x0][0x348] ;  /* 0x00006900ff3677ac */ /* 0x000e620008000a00 */
[----:B------:R-:W-:Y:S01]  /*1730*/  USEL UR47, UR47, 0x2, UP0 ;  /* 0x000000022f2f7887 */ /* 0x000fe20008000000 */
[----:B------:R-:W-:-:S05]  /*1740*/  UMOV UR48, URZ ;  /* 0x000000ff00307c82 */ /* 0x000fca0008000000 */
[----:B------:R-:W1:Y:S01]  /*1750*/  LDC R0, c[0x0][0x374] ;  /* 0x0000dd00ff007b82 */ /* 0x000e620000000800 */
[----:B--2---:R-:W-:Y:S02]  /*1760*/  UIADD3 UR5, UPT, UPT, UR50, 0x3f, URZ ;  /* 0x0000003f32057890 */ /* 0x004fe4000fffe0ff */
[----:B------:R-:W-:Y:S02]  /*1770*/  UIADD3 UR4, UPT, UPT, UR50, -0x1, URZ ;  /* 0xffffffff32047890 */ /* 0x000fe4000fffe0ff */
[----:B------:R-:W-:Y:S02]  /*1780*/  USHF.R.S32.HI UR52, URZ, 0x1f, UR5 ;  /* 0x0000001fff347899 */ /* 0x000fe40008011405 */
[----:B------:R-:W-:Y:S01]  /*1790*/  UISETP.GE.U32.AND UP2, UPT, UR4, -0x7f, UPT ;  /* 0xffffff810400788c */ /* 0x000fe2000bf46070 */
[----:B---3--:R-:W-:Y:S01]  /*17a0*/  VIADD R2, R2, 0x3f ;  /* 0x0000003f02027836 */ /* 0x008fe20000000000 */
[----:B------:R-:W-:Y:S02]  /*17b0*/  ULEA.HI UR52, UR52, UR5, URZ, 0x6 ;  /* 0x0000000534347291 */ /* 0x000fe4000f8f30ff */
[----:B------:R-:W-:-:S02]  /*17c0*/  UIADD3 UR50, UPT, UPT, UR50, 0x7e, URZ ;  /* 0x0000007e32327890 */ /* 0x000fc4000fffe0ff */
[----:B------:R-:W-:Y:S01]  /*17d0*/  USHF.R.S32.HI UR52, URZ, 0x6, UR52 ;  /* 0x00000006ff347899 */ /* 0x000fe20008011434 */
[----:B------:R-:W-:-:S03]  /*17e0*/  SHF.R.S32.HI R3, RZ, 0x1f, R2 ;  /* 0x0000001fff037819 */ /* 0x000fc60000011402 */
[----:B------:R-:W-:Y:S01]  /*17f0*/  UISETP.LT.U32.AND UP1, UPT, UR52, 0x1b, UPT ;  /* 0x0000001b3400788c */ /* 0x000fe2000bf21070 */
[----:B------:R-:W-:-:S03]  /*1800*/  LEA.HI R14, R3, R2, RZ, 0x6 ;  /* 0x00000002030e7211 */ /* 0x000fc600078f30ff */
[----:B------:R-:W-:Y:S01]  /*1810*/  USEL UR51, UR52, 0x1b, UP1 ;  /* 0x0000001b34337887 */ /* 0x000fe20008800000 */
[----:B------:R-:W-:-:S03]  /*1820*/  SHF.R.S32.HI R14, RZ, 0x6, R14 ;  /* 0x00000006ff0e7819 */ /* 0x000fc6000001140e */
[----:B------:R-:W-:Y:S02]  /*1830*/  UIADD3 UR46, UPT, UPT, UR51, -0x1, URZ ;  /* 0xffffffff332e7890 */ /* 0x000fe4000fffe0ff */
[----:B------:R-:W-:Y:S02]  /*1840*/  @UP2 UIADD3 UR46, UPT, UPT, UR51, URZ, URZ ;  /* 0x000000ff332e2290 */ /* 0x000fe4000fffe0ff */
[----:B------:R-:W-:Y:S02]  /*1850*/  UIADD3 UR49, UPT, UPT, UR52, -UR51, URZ ;  /* 0x8000003334317290 */ /* 0x000fe4000fffe0ff */
[----:B-1--4-:R-:W-:-:S12]  /*1860*/  UIADD3 UR46, UPT, UPT, UR46, 0x1, URZ ;  /* 0x000000012e2e7890 */ /* 0x012fd8000fffe0ff */
.L_x_40:
[-C--:B------:R-:W-:Y:S01]  /*1870*/  IABS R5, R14.reuse ;  /* 0x0000000e00057213 */ /* 0x080fe20000000000 */
[----:B-1----:R-:W1:Y:S01]  /*1880*/  LDC R7, c[0x0][0x5dc] ;  /* 0x00017700ff077b82 */ /* 0x002e620000000800 */
[----:B------:R-:W-:Y:S01]  /*1890*/  IABS R2, R91 ;  /* 0x0000005b00027213 */ /* 0x000fe20000000000 */
[----:B------:R-:W-:Y:S01]  /*18a0*/  UMOV UR4, 0x400 ;  /* 0x0000040000047882 */ /* 0x000fe20000000000 */
[----:B------:R-:W2:Y:S01]  /*18b0*/  I2F.RP R6, R5 ;  /* 0x0000000500067306 */ /* 0x000ea20000209400 */
[----:B------:R-:W-:Y:S01]  /*18c0*/  IABS R3, R14 ;  /* 0x0000000e00037213 */ /* 0x000fe20000000000 */
[----:B------:R-:W-:Y:S01]  /*18d0*/  UISETP.GE.U32.AND UP0, UPT, UR50, 0x7f, UPT ;  /* 0x0000007f3200788c */ /* 0x000fe2000bf06070 */
[----:B------:R-:W-:Y:S01]  /*18e0*/  R2UR UR38, R97 ;  /* 0x00000000612672ca */ /* 0x000fe200000e0000 */
[----:B------:R-:W-:Y:S01]  /*18f0*/  UMOV UR25, URZ ;  /* 0x000000ff00197c82 */ /* 0x000fe20008000000 */
[----:B------:R-:W-:Y:S01]  /*1900*/  IADD3 R3, PT, PT, RZ, -R3, RZ ;  /* 0x80000003ff037210 */ /* 0x000fe20007ffe0ff */
[----:B------:R-:W3:Y:S02]  /*1910*/  S2UR UR45, SR_CgaCtaId ;  /* 0x00000000002d79c3 */ /* 0x000ee40000008800 */
[----:B--2---:R-:W2:Y:S08]  /*1920*/  MUFU.RCP R16, R6 ;  /* 0x0000000600107308 */ /* 0x004eb00000001000 */
[----:B------:R-:W-:Y:S01]  /*1930*/  USHF.L.U32 UR38, UR38, 0x6, URZ ;  /* 0x0000000626267899 */ /* 0x000fe200080006ff */
[----:B-1----:R-:W-:-:S04]  /*1940*/  IABS R13, R7 ;  /* 0x00000007000d7213 */ /* 0x002fc80000000000 */
[----:B------:R-:W1:Y:S01]  /*1950*/  I2F.RP R6, R13 ;  /* 0x0000000d00067306 */ /* 0x000e620000209400 */
[----:B---3--:R-:W-:Y:S01]  /*1960*/  ULEA UR45, UR45, UR4, 0x18 ;  /* 0x000000042d2d7291 */ /* 0x008fe2000f8ec0ff */
[----:B--2---:R-:W-:-:S03]  /*1970*/  VIADD R16, R16, 0xffffffe ;  /* 0x0ffffffe10107836 */ /* 0x004fc60000000000 */
[----:B------:R-:W-:-:S03]  /*1980*/  ULEA UR4, UR48, UR45, 0x3 ;  /* 0x0000002d30047291 */ /* 0x000fc6000f8e18ff */
[----:B------:R-:W2:Y:S08]  /*1990*/  F2I.FTZ.U32.TRUNC.NTZ R17, R16 ;  /* 0x0000001000117305 */ /* 0x000eb0000021f000 */
[----:B-1----:R-:W1:Y:S01]  /*19a0*/  MUFU.RCP R6, R6 ;  /* 0x0000000600067308 */ /* 0x002e620000001000 */
[----:B--2---:R-:W-:Y:S02]  /*19b0*/  IMAD.MOV R4, RZ, RZ, -R17 ;  /* 0x000000ffff047224 */ /* 0x004fe400078e0a11 */
[----:B------:R-:W-:-:S02]  /*19c0*/  IMAD.MOV.U32 R16, RZ, RZ, RZ ;  /* 0x000000ffff107224 */ /* 0x000fc400078e00ff */
[----:B------:R-:W-:-:S04]  /*19d0*/  IMAD R15, R4, R5, RZ ;  /* 0x00000005040f7224 */ /* 0x000fc800078e02ff */
[----:B------:R-:W-:-:S04]  /*19e0*/  IMAD.HI.U32 R15, R17, R15, R16 ;  /* 0x0000000f110f7227 */ /* 0x000fc800078e0010 */
[----:B-1----:R-:W-:Y:S02]  /*19f0*/  VIADD R16, R6, 0xffffffe ;  /* 0x0ffffffe06107836 */ /* 0x002fe40000000000 */
[----:B------:R-:W-:Y:S02]  /*1a00*/  IMAD.HI.U32 R4, R15, R2, RZ ;  /* 0x000000020f047227 */ /* 0x000fe400078e00ff */
[----:B------:R-:W1:Y:S02]  /*1a10*/  F2I.FTZ.U32.TRUNC.NTZ R17, R16 ;  /* 0x0000001000117305 */ /* 0x000e64000021f000 */
[----:B------:R-:W-:-:S05]  /*1a20*/  IMAD R2, R4, R3, R2 ;  /* 0x0000000304027224 */ /* 0x000fca00078e0202 */
[----:B------:R-:W-:Y:S01]  /*1a30*/  ISETP.GT.U32.AND P1, PT, R5, R2, PT ;  /* 0x000000020500720c */ /* 0x000fe20003f24070 */
[----:B-1----:R-:W-:Y:S02]  /*1a40*/  IMAD.MOV R6, RZ, RZ, -R17 ;  /* 0x000000ffff067224 */ /* 0x002fe400078e0a11 */
[----:B------:R-:W-:Y:S02]  /*1a50*/  IMAD.MOV.U32 R16, RZ, RZ, RZ ;  /* 0x000000ffff107224 */ /* 0x000fe400078e00ff */
[----:B------:R-:W-:-:S08]  /*1a60*/  IMAD R6, R6, R13, RZ ;  /* 0x0000000d06067224 */ /* 0x000fd000078e02ff */
[----:B------:R-:W-:Y:S01]  /*1a70*/  @!P1 IADD3 R4, PT, PT, R4, 0x1, RZ ;  /* 0x0000000104049810 */ /* 0x000fe20007ffe0ff */
[----:B------:R-:W-:Y:S01]  /*1a80*/  @!P1 IMAD.IADD R2, R2, 0x1, -R5 ;  /* 0x0000000102029824 */ /* 0x000fe200078e0a05 */
[----:B------:R-:W-:Y:S01]  /*1a90*/  ISETP.NE.AND P1, PT, R14, RZ, PT ;  /* 0x000000ff0e00720c */ /* 0x000fe20003f25270 */
[----:B------:R-:W-:-:S03]  /*1aa0*/  IMAD.HI.U32 R6, R17, R6, R16 ;  /* 0x0000000611067227 */ /* 0x000fc600078e0010 */
[----:B------:R-:W-:Y:S02]  /*1ab0*/  ISETP.GE.U32.AND P2, PT, R2, R5, PT ;  /* 0x000000050200720c */ /* 0x000fe40003f46070 */
[----:B------:R-:W-:Y:S01]  /*1ac0*/  LOP3.LUT R2, R91, R14, RZ, 0x3c, !PT ;  /* 0x0000000e5b027212 */ /* 0x000fe200078e3cff */
[----:B------:R-:W1:Y:S03]  /*1ad0*/  LDC R5, c[0x0][0x5e0] ;  /* 0x00017800ff057b82 */ /* 0x000e660000000800 */
[----:B------:R-:W-:-:S07]  /*1ae0*/  ISETP.GE.AND P0, PT, R2, RZ, PT ;  /* 0x000000ff0200720c */ /* 0x000fce0003f06270 */
[----:B------:R-:W-:-:S06]  /*1af0*/  @P2 VIADD R4, R4, 0x1 ;  /* 0x0000000104042836 */ /* 0x000fcc0000000000 */
[----:B------:R-:W-:Y:S02]  /*1b00*/  @!P0 IADD3 R4, PT, PT, -R4, RZ, RZ ;  /* 0x000000ff04048210 */ /* 0x000fe40007ffe1ff */
[----:B------:R-:W-:-:S04]  /*1b10*/  @!P1 LOP3.LUT R4, RZ, R14, RZ, 0x33, !PT ;  /* 0x0000000eff049212 */ /* 0x000fc800078e33ff */
[----:B------:R-:W-:Y:S02]  /*1b20*/  IABS R3, R4 ;  /* 0x0000000400037213 */ /* 0x000fe40000000000 */
[----:B-1----:R-:W-:-:S03]  /*1b30*/  IABS R2, R5 ;  /* 0x0000000500027213 */ /* 0x002fc60000000000 */
[----:B------:R-:W-:Y:S01]  /*1b40*/  IMAD.HI.U32 R6, R6, R3, RZ ;  /* 0x0000000306067227 */ /* 0x000fe200078e00ff */
[----:B------:R-:W1:Y:S03]  /*1b50*/  I2F.RP R15, R2 ;  /* 0x00000002000f7306 */ /* 0x000e660000209400 */
[----:B------:R-:W-:-:S04]  /*1b60*/  IMAD.MOV R16, RZ, RZ, -R6 ;  /* 0x000000ffff107224 */ /* 0x000fc800078e0a06 */
[----:B------:R-:W-:Y:S01]  /*1b70*/  IMAD R16, R13, R16, R3 ;  /* 0x000000100d107224 */ /* 0x000fe200078e0203 */
[----:B------:R-:W-:-:S04]  /*1b80*/  LOP3.LUT R3, R4, R7, RZ, 0x3c, !PT ;  /* 0x0000000704037212 */ /* 0x000fc800078e3cff */
[----:B------:R-:W-:Y:S02]  /*1b90*/  ISETP.GT.U32.AND P1, PT, R13, R16, PT ;  /* 0x000000100d00720c */ /* 0x000fe40003f24070 */
[----:B------:R-:W-:Y:S01]  /*1ba0*/  ISETP.GE.AND P0, PT, R3, RZ, PT ;  /* 0x000000ff0300720c */ /* 0x000fe20003f06270 */
[----:B-1----:R-:W1:Y:S10]  /*1bb0*/  MUFU.RCP R15, R15 ;  /* 0x0000000f000f7308 */ /* 0x002e740000001000 */
[----:B------:R-:W-:Y:S01]  /*1bc0*/  @!P1 IADD3 R16, PT, PT, R16, -R13, RZ ;  /* 0x8000000d10109210 */ /* 0x000fe20007ffe0ff */
[----:B------:R-:W-:Y:S01]  /*1bd0*/  @!P1 VIADD R6, R6, 0x1 ;  /* 0x0000000106069836 */ /* 0x000fe20000000000 */
[----:B------:R-:W-:-:S02]  /*1be0*/  ISETP.NE.AND P1, PT, R7, RZ, PT ;  /* 0x000000ff0700720c */ /* 0x000fc40003f25270 */
[----:B------:R-:W-:Y:S01]  /*1bf0*/  ISETP.GE.U32.AND P2, PT, R16, R13, PT ;  /* 0x0000000d1000720c */ /* 0x000fe20003f46070 */
[----:B------:R-:W-:Y:S02]  /*1c00*/  HFMA2 R16, -RZ, RZ, 0, 0 ;  /* 0x00000000ff107431 */ /* 0x000fe400000001ff */
[----:B-1----:R-:W-:Y:S01]  /*1c10*/  VIADD R17, R15, 0xffffffe ;  /* 0x0ffffffe0f117836 */ /* 0x002fe20000000000 */
[----:B------:R-:W-:-:S05]  /*1c20*/  SHF.L.U32 R15, R12, 0x1f, RZ ;  /* 0x0000001f0c0f7819 */ /* 0x000fca00000006ff */
[----:B------:R-:W1:Y:S04]  /*1c30*/  F2I.FTZ.U32.TRUNC.NTZ R17, R17 ;  /* 0x0000001100117305 */ /* 0x000e68000021f000 */
[----:B------:R-:W-:Y:S01]  /*1c40*/  @P2 IADD3 R6, PT, PT, R6, 0x1, RZ ;  /* 0x0000000106062810 */ /* 0x000fe20007ffe0ff */
[----:B------:R2:W3:Y:S04]  /*1c50*/  SYNCS.PHASECHK.TRANS64.TRYWAIT P2, [UR4+0xd8], R15 ;  /* 0x0000d80fff0075a7 */ /* 0x0004e80008041104 */
[----:B------:R-:W-:Y:S01]  /*1c60*/  @!P0 IMAD.MOV R6, RZ, RZ, -R6 ;  /* 0x000000ffff068224 */ /* 0x000fe200078e0a06 */
[----:B------:R-:W-:Y:S01]  /*1c70*/  @!P1 LOP3.LUT R6, RZ, R7, RZ, 0x33, !PT ;  /* 0x00000007ff069212 */ /* 0x000fe200078e33ff */
[----:B-1----:R-:W-:-:S04]  /*1c80*/  IMAD.MOV R3, RZ, RZ, -R17 ;  /* 0x000000ffff037224 */ /* 0x002fc800078e0a11 */
[----:B------:R-:W-:Y:S01]  /*1c90*/  IMAD R13, R3, R2, RZ ;  /* 0x00000002030d7224 */ /* 0x000fe200078e02ff */
[----:B------:R-:W-:-:S03]  /*1ca0*/  IABS R3, R6 ;  /* 0x0000000600037213 */ /* 0x000fc60000000000 */
[----:B------:R-:W-:-:S04]  /*1cb0*/  IMAD.HI.U32 R16, R17, R13, R16 ;  /* 0x0000000d11107227 */ /* 0x000fc800078e0010 */
[----:B------:R-:W-:-:S04]  /*1cc0*/  IMAD.MOV.U32 R13, RZ, RZ, R3 ;  /* 0x000000ffff0d7224 */ /* 0x000fc800078e0003 */
[----:B------:R-:W-:-:S04]  /*1cd0*/  IMAD.HI.U32 R16, R16, R13, RZ ;  /* 0x0000000d10107227 */ /* 0x000fc800078e00ff */
[----:B------:R-:W-:-:S04]  /*1ce0*/  IMAD.MOV R3, RZ, RZ, -R16 ;  /* 0x000000ffff037224 */ /* 0x000fc800078e0a10 */
[----:B------:R-:W-:-:S05]  /*1cf0*/  IMAD R3, R2, R3, R13 ;  /* 0x0000000302037224 */ /* 0x000fca00078e020d */
[----:B------:R-:W-:-:S13]  /*1d00*/  ISETP.GT.U32.AND P1, PT, R2, R3, PT ;  /* 0x000000030200720c */ /* 0x000fda0003f24070 */
[-C--:B------:R-:W-:Y:S01]  /*1d10*/  @!P1 IADD3 R3, PT, PT, R3, -R2.reuse, RZ ;  /* 0x8000000203039210 */ /* 0x080fe20007ffe0ff */
[----:B------:R-:W-:Y:S01]  /*1d20*/  @!P1 VIADD R16, R16, 0x1 ;  /* 0x0000000110109836 */ /* 0x000fe20000000000 */
[----:B------:R-:W-:Y:S02]  /*1d30*/  ISETP.NE.AND P1, PT, R5, RZ, PT ;  /* 0x000000ff0500720c */ /* 0x000fe40003f25270 */
[----:B------:R-:W-:Y:S01]  /*1d40*/  ISETP.GE.U32.AND P3, PT, R3, R2, PT ;  /* 0x000000020300720c */ /* 0x000fe20003f66070 */
[----:B------:R-:W-:Y:S01]  /*1d50*/  IMAD.MOV R2, RZ, RZ, -R4 ;  /* 0x000000ffff027224 */ /* 0x000fe200078e0a04 */
[----:B------:R-:W-:-:S03]  /*1d60*/  LOP3.LUT R3, R6, R5, RZ, 0x3c, !PT ;  /* 0x0000000506037212 */ /* 0x000fc600078e3cff */
[----:B------:R-:W-:Y:S01]  /*1d70*/  IMAD R2, R14, R2, R91 ;  /* 0x000000020e027224 */ /* 0x000fe200078e025b */
[----:B------:R-:W-:Y:S01]  /*1d80*/  ISETP.GE.AND P0, PT, R3, RZ, PT ;  /* 0x000000ff0300720c */ /* 0x000fe20003f06270 */
[----:B------:R-:W-:-:S03]  /*1d90*/  IMAD.MOV R3, RZ, RZ, -R6 ;  /* 0x000000ffff037224 */ /* 0x000fc600078e0a06 */
[----:B------:R-:W-:Y:S01]  /*1da0*/  R2UR UR18, R2 ;  /* 0x00000000021272ca */ /* 0x000fe200000e0000 */
[----:B------:R-:W-:Y:S02]  /*1db0*/  IMAD R7, R7, R3, R4 ;  /* 0x0000000307077224 */ /* 0x000fe400078e0204 */
[----:B------:R-:W-:-:S06]  /*1dc0*/  @P3 IADD3 R16, PT, PT, R16, 0x1, RZ ;  /* 0x0000000110103810 */ /* 0x000fcc0007ffe0ff */
[----:B------:R-:W-:Y:S01]  /*1dd0*/  @!P0 IMAD.MOV R16, RZ, RZ, -R16 ;  /* 0x000000ffff108224 */ /* 0x000fe200078e0a10 */
[----:B------:R-:W-:-:S03]  /*1de0*/  @!P1 LOP3.LUT R16, RZ, R5, RZ, 0x33, !PT ;  /* 0x00000005ff109212 */ /* 0x000fc600078e33ff */
[----:B------:R-:W-:Y:S01]  /*1df0*/  USHF.L.U32 UR18, UR18, 0x6, URZ ;  /* 0x0000000612127899 */ /* 0x000fe200080006ff */
[----:B------:R-:W-:-:S05]  /*1e00*/  IADD3 R2, PT, PT, -R16, RZ, RZ ;  /* 0x000000ff10027210 */ /* 0x000fca0007ffe1ff */
[----:B------:R-:W-:Y:S01]  /*1e10*/  IMAD R6, R5, R2, R6 ;  /* 0x0000000205067224 */ /* 0x000fe200078e0206 */
[----:B--2---:R-:W-:Y:S06]  /*1e20*/  BRA.U !UP0, `(.L_x_23) ;  /* 0x00000005087c7547 */ /* 0x004fec000b800000 */
[----:B------:R-:W1:Y:S01]  /*1e30*/  LDC.64 R2, c[0x0][0x5f8] ;  /* 0x00017e00ff027b82 */ /* 0x000e620000000a00 */
[----:B------:R-:W2:Y:S01]  /*1e40*/  LDCU UR5, c[0x0][0x5c8] ;  /* 0x0000b900ff0577ac */ /* 0x000ea20008000800 */
[----:B------:R-:W1:Y:S06]  /*1e50*/  LDCU.64 UR16, c[0x0][0x5c0] ;  /* 0x0000b800ff1077ac */ /* 0x000e6c0008000a00 */
[----:B------:R-:W2:Y:S01]  /*1e60*/  LDC R13, c[0x0][0x600] ;  /* 0x00018000ff0d7b82 */ /* 0x000ea20000000800 */
[----:B------:R-:W4:Y:S01]  /*1e70*/  LDCU UR30, c[0x0][0x5a8] ;  /* 0x0000b500ff1e77ac */ /* 0x000f220008000800 */
[----:B------:R-:W1:Y:S01]  /*1e80*/  LDCU UR29, c[0x0][0x59c] ;  /* 0x0000b380ff1d77ac */ /* 0x000e620008000800 */
[----:B------:R-:W1:Y:S01]  /*1e90*/  LDCU UR28, c[0x0][0x590] ;  /* 0x0000b200ff1c77ac */ /* 0x000e620008000800 */
[----:B------:R-:W1:Y:S02]  /*1ea0*/  LDCU UR27, c[0x0][0x594] ;  /* 0x0000b280ff1b77ac */ /* 0x000e640008000800 */
[----:B-1----:R-:W-:Y:S01]  /*1eb0*/  IMAD R2, R7, UR16, R2 ;  /* 0x0000001007027c24 */ /* 0x002fe2000f8e0202 */
[----:B------:R-:W1:Y:S01]  /*1ec0*/  LDCU UR26, c[0x0][0x598] ;  /* 0x0000b300ff1a77ac */ /* 0x000e620008000800 */
[----:B------:R-:W-:Y:S01]  /*1ed0*/  IMAD R5, R6, UR17, R3 ;  /* 0x0000001106057c24 */ /* 0x000fe2000f8e0203 */
[----:B------:R-:W1:Y:S01]  /*1ee0*/  LDCU UR23, c[0x0][0x5ac] ;  /* 0x0000b580ff1777ac */ /* 0x000e620008000800 */
[----:B--2---:R-:W-:Y:S01]  /*1ef0*/  IMAD R4, R16, UR5, R13 ;  /* 0x0000000510047c24 */ /* 0x004fe2000f8e020d */
[----:B------:R-:W2:Y:S01]  /*1f00*/  LDCU UR13, c[0x0][0x5b0] ;  /* 0x0000b600ff0d77ac */ /* 0x000ea20008000800 */
[----:B------:R-:W1:Y:S01]  /*1f10*/  LDCU UR8, c[0x0][0x5cc] ;  /* 0x0000b980ff0877ac */ /* 0x000e620008000800 */
[----:B------:R-:W1:Y:S01]  /*1f20*/  LDCU UR4, c[0x0][0x5ec] ;  /* 0x0000bd80ff0477ac */ /* 0x000e620008000800 */
[----:B------:R-:W1:Y:S01]  /*1f30*/  LDCU.64 UR14, c[0x0][0x5a0] ;  /* 0x0000b400ff0e77ac */ /* 0x000e620008000a00 */
[----:B------:R-:W1:Y:S01]  /*1f40*/  LDCU.64 UR10, c[0x0][0x5d0] ;  /* 0x0000ba00ff0a77ac */ /* 0x000e620008000a00 */
[----:B------:R-:W1:Y:S01]  /*1f50*/  LDCU.64 UR6, c[0x0][0x5f0] ;  /* 0x0000be00ff0677ac */ /* 0x000e620008000a00 */
[----:B------:R-:W-:Y:S01]  /*1f60*/  UMOV UR31, URZ ;  /* 0x000000ff001f7c82 */ /* 0x000fe20008000000 */
[----:B----4-:R-:W-:-:S05]  /*1f70*/  UMOV UR43, UR48 ;  /* 0x00000030002b7c82 */ /* 0x010fca0008000000 */
.L_x_29:
[----:B------:R-:W-:Y:S01]  /*1f80*/  @!P6 MOV R13, 0x2000 ;  /* 0x00002000000de802 */ /* 0x000fe20000000f00 */
[----:B------:R-:W-:Y:S01]  /*1f90*/  ULEA UR37, UR43, UR45, 0x3 ;  /* 0x0000002d2b257291 */ /* 0x000fe2000f8e18ff */
[----:B--23--:R-:W-:Y:S11]  /*1fa0*/  @P2 BRA `(.L_x_24) ;  /* 0x00000000000c2947 */ /* 0x00cff60003800000 */
[----:B------:R-:W-:Y:S04]  /*1fb0*/  SHF.L.U32 R18, R12, 0x1f, RZ ;  /* 0x0000001f0c127819 */ /* 0x000fe800000006ff */
[----:B------:R-:W3:Y:S02]  /*1fc0*/  SYNCS.PHASECHK.TRANS64.TRYWAIT P0, [UR37+0xd8], R18 ;  /* 0x0000d812ff0075a7 */ /* 0x000ee40008001125 */
[----:B---3--:R-:W-:Y:S05]  /*1fd0*/  @!P0 BRA `(.L_x_25) ;  /* 0x0000006000988947 */ /* 0x008fea0003800000 */
.L_x_24:
[----:B------:R4:W-:Y:S01]  /*1fe0*/  @!P6 SYNCS.ARRIVE.TRANS64 RZ, [UR37], R13 ;  /* 0x0000000dffffe9a7 */ /* 0x0009e20008000025 */
[----:B------:R-:W-:Y:S04]  /*1ff0*/  ULOP3.LUT UR5, UR47, 0x2, URZ, 0xfc, !UPT ;  /* 0x000000022f057892 */ /* 0x000fe8000f8efcff */
[----:B------:R-:W-:Y:S09]  /*2000*/  UISETP.NE.AND UP0, UPT, UR5, 0x2, UPT ;  /* 0x000000020500788c */ /* 0x000ff2000bf05270 */
[----:B------:R-:W-:Y:S05]  /*2010*/  BRA.U UP0, `(.L_x_26) ;  /* 0x0000000100047547 */ /* 0x000fea000b800000 */
[----:B-12---:R-:W-:Y:S05]  /*2020*/  BPT.TRAP 0x1 ;  /* 0x000000040000795c */ /* 0x006fea0000300000 */
.L_x_26:
[----:B------:R-:W-:Y:S04]  /*2030*/  BSSY.RECONVERGENT B0, `(.L_x_27) ;  /* 0x0000003000007945 */ /* 0x000fe80003800200 */
[----:B------:R-:W-:Y:S05]  /*2040*/  @P5 BRA `(.L_x_28) ;  /* 0x0000000000045947 */ /* 0x000fea0003800000 */
[----:B-12---:R-:W-:Y:S05]  /*2050*/  BPT.TRAP 0x1 ;  /* 0x000000040000795c */ /* 0x006fea0000300000 */
.L_x_28:
[----:B-12---:R-:W-:Y:S05]  /*2060*/  BSYNC.RECONVERGENT B0 ;  /* 0x0000000000007941 */ /* 0x006fea0003800200 */
.L_x_27:
[----:B------:R-:W-:Y:S01]  /*2070*/  UIADD3 UR48, UPT, UPT, UR43, 0x1, URZ ;  /* 0x000000012b307890 */ /* 0x000fe2000fffe0ff */
[----:B---3--:R-:W-:Y:S01]  /*2080*/  IMAD.MOV.U32 R3, RZ, RZ, 0x3 ;  /* 0x00000003ff037424 */ /* 0x008fe200078e00ff */
[----:B------:R-:W-:Y:S02]  /*2090*/  USHF.L.U32 UR39, UR31, 0x6, URZ ;  /* 0x000000061f277899 */ /* 0x000fe400080006ff */
[----:B------:R-:W-:Y:S02]  /*20a0*/  UISETP.NE.AND UP0, UPT, UR48, 0x1b, UPT ;  /* 0x0000001b3000788c */ /* 0x000fe4000bf05270 */
[----:B------:R-:W-:Y:S02]  /*20b0*/  ULOP3.LUT UR5, UR39, UR24, URZ, 0xfc, !UPT ;  /* 0x0000001827057292 */ /* 0x000fe4000f8efcff */
[----:B------:R-:W-:Y:S02]  /*20c0*/  USEL UR34, URZ, 0x1, UP0 ;  /* 0x00000001ff227887 */ /* 0x000fe40008000000 */
[----:B------:R-:W-:Y:S01]  /*20d0*/  USEL UR48, UR48, URZ, UP0 ;  /* 0x000000ff30307287 */ /* 0x000fe20008000000 */
[----:B------:R-:W-:Y:S03]  /*20e0*/  ELECT P0, URZ, PT ;  /* 0x0000000000ff782f */ /* 0x000fe60003800000 */
[----:B------:R-:W-:Y:S01]  /*20f0*/  ULEA UR17, UR48, UR45, 0x3 ;  /* 0x0000002d30117291 */ /* 0x000fe2000f8e18ff */
[----:B------:R-:W-:Y:S01]  /*2100*/  LOP3.LUT R12, R12, UR34, RZ, 0x3c, !PT ;  /* 0x000000220c0c7c12 */ /* 0x000fe2000f8e3cff */
[----:B------:R-:W-:Y:S02]  /*2110*/  UIMAD.WIDE.U32 UR32, UR5, UR27, URZ ;  /* 0x0000001b052072a5 */ /* 0x000fe4000f8e00ff */
[----:B------:R-:W-:Y:S01]  /*2120*/  UISETP.NE.AND UP0, UPT, UR28, 0x1, UPT ;  /* 0x000000011c00788c */ /* 0x000fe2000bf05270 */
[----:B------:R-:W-:Y:S01]  /*2130*/  SHF.L.U32 R15, R12, 0x1f, RZ ;  /* 0x0000001f0c0f7819 */ /* 0x000fe200000006ff */
[----:B------:R-:W-:Y:S02]  /*2140*/  USHF.R.U32.HI UR9, URZ, UR26, UR33 ;  /* 0x0000001aff097299 */ /* 0x000fe40008011621 */
[----:B------:R-:W-:Y:S01]  /*2150*/  UISETP.NE.AND UP2, UPT, UR30, 0x1, UPT ;  /* 0x000000011e00788c */ /* 0x000fe2000bf45270 */
[----:B------:R1:W2:Y:S01]  /*2160*/  SYNCS.PHASECHK.TRANS64.TRYWAIT P2, [UR17+0xd8], R15 ;  /* 0x0000d80fff0075a7 */ /* 0x0002a20008041111 */
[----:B------:R-:W-:Y:S01]  /*2170*/  USEL UR9, UR5, UR9, !UP0 ;  /* 0x0000000905097287 */ /* 0x000fe2000c000000 */
[----:B----4-:R-:W-:Y:S01]  /*2180*/  @P0 IMAD.U32 R13, R5, 0x20, R2 ;  /* 0x00000020050d0824 */ /* 0x010fe200078e0002 */
[----:B------:R-:W-:Y:S01]  /*2190*/  UISETP.NE.AND UP0, UPT, UR29, 0x1, UPT ;  /* 0x000000011d00788c */ /* 0x000fe2000bf05270 */
[----:B------:R-:W-:Y:S01]  /*21a0*/  @P0 R2UR UR17, R3 ;  /* 0x00000000031102ca */ /* 0x000fe200000e0000 */
[----:B------:R-:W-:Y:S01]  /*21b0*/  UIMAD.WIDE.U32 UR32, UR9, UR14, URZ ;  /* 0x0000000e092072a5 */ /* 0x000fe2000f8e00ff */
[----:B------:R-:W-:Y:S01]  /*21c0*/  @P0 IMAD.U32 R13, R4, 0x400, R13 ;  /* 0x00000400040d0824 */ /* 0x000fe200078e000d */
[----:B------:R-:W-:Y:S02]  /*21d0*/  UIADD3 UR25, UPT, UPT, -UR9, URZ, URZ ;  /* 0x000000ff09197290 */ /* 0x000fe4000fffe1ff */
[----:B------:R-:W-:Y:S02]  /*21e0*/  USHF.R.U32.HI UR12, URZ, UR15, UR33 ;  /* 0x0000000fff0c7299 */ /* 0x000fe40008011621 */
[----:B------:R-:W-:Y:S01]  /*21f0*/  USHF.L.U32 UR42, UR43, 0xc, URZ ;  /* 0x0000000c2b2a7899 */ /* 0x000fe200080006ff */
[----:B------:R-:W-:Y:S01]  /*2200*/  @P0 R2UR UR41, R13 ;  /* 0x000000000d2902ca */ /* 0x000fe200000e0000 */
[----:B------:R-:W-:Y:S02]  /*2210*/  USEL UR12, UR9, UR12, !UP0 ;  /* 0x0000000c090c7287 */ /* 0x000fe4000c000000 */
[----:B------:R-:W-:Y:S02]  /*2220*/  UIADD3 UR34, UP1, UPT, UR54, 0x80, URZ ;  /* 0x0000008036227890 */ /* 0x000fe4000ff3e0ff */
[----:B------:R-:W-:Y:S01]  /*2230*/  UIMAD.WIDE.U32 UR32, UR12, UR23, URZ ;  /* 0x000000170c2072a5 */ /* 0x000fe2000f8e00ff */
[----:B------:R-:W-:Y:S01]  /*2240*/  IMAD.U32 R3, RZ, RZ, UR17 ;  /* 0x00000011ff037e24 */ /* 0x000fe2000f8e00ff */
[----:B------:R-:W-:Y:S02]  /*2250*/  UIADD3 UR32, UPT, UPT, -UR12, URZ, URZ ;  /* 0x000000ff0c207290 */ /* 0x000fe4000fffe1ff */
[----:B------:R-:W-:Y:S02]  /*2260*/  USHF.R.U32.HI UR22, URZ, UR13, UR33 ;  /* 0x0000000dff167299 */ /* 0x000fe40008011621 */
[----:B------:R-:W-:Y:S02]  /*2270*/  UIMAD UR5, UR28, UR25, UR5 ;  /* 0x000000191c0572a4 */ /* 0x000fe4000f8e0205 */
[----:B------:R-:W-:Y:S01]  /*2280*/  USEL UR22, UR12, UR22, !UP2 ;  /* 0x000000160c167287 */ /* 0x000fe2000d000000 */
[----:B------:R-:W-:Y:S01]  /*2290*/  IMAD.U32 R18, RZ, RZ, UR41 ;  /* 0x00000029ff127e24 */ /* 0x000fe2000f8e00ff */
[----:B------:R-:W-:Y:S02]  /*22a0*/  UIADD3.X UR35, UPT, UPT, URZ, UR55, URZ, UP1, !UPT ;  /* 0x00000037ff237290 */ /* 0x000fe40008ffe4ff */
[----:B------:R-:W-:Y:S02]  /*22b0*/  UIADD3 UR36, UPT, UPT, UR45, 0x2600, UR42 ;  /* 0x000026002d247890 */ /* 0x000fe4000fffe02a */
[----:B------:R-:W-:Y:S01]  /*22c0*/  UIADD3 UR25, UPT, UPT, -UR22, URZ, URZ ;  /* 0x000000ff16197290 */ /* 0x000fe2000fffe1ff */
[----:B------:R-:W-:Y:S01]  /*22d0*/  @P0 PRMT R3, R18, 0x5410, R3 ;  /* 0x0000541012030816 */ /* 0x000fe20000000003 */
[----:B------:R-:W-:Y:S02]  /*22e0*/  UIMAD UR9, UR29, UR32, UR9 ;  /* 0x000000201d0972a4 */ /* 0x000fe4000f8e0209 */
[----:B------:R-:W-:Y:S01]  /*22f0*/  ULOP3.LUT UR43, UR44, UR42, URZ, 0xfc, !UPT ;  /* 0x0000002a2c2b7292 */ /* 0x000fe2000f8efcff */
[----:B------:R-:W-:Y:S01]  /*2300*/  @P0 R2UR UR42, R3 ;  /* 0x00000000032a02ca */ /* 0x000fe200000e0000 */
[----:B------:R-:W-:Y:S02]  /*2310*/  UIADD3 UR40, UP0, UPT, UR54, 0x180, URZ ;  /* 0x0000018036287890 */ /* 0x000fe4000ff1e0ff */
[----:B------:R-:W-:Y:S02]  /*2320*/  UIMAD UR12, UR30, UR25, UR12 ;  /* 0x000000191e0c72a4 */ /* 0x000fe4000f8e020c */
[----:B------:R-:W-:Y:S02]  /*2330*/  UIMAD UR19, UR5, UR8, UR4 ;  /* 0x00000008051372a4 */ /* 0x000fe4000f8e0204 */
[----:B------:R-:W-:Y:S01]  /*2340*/  UIMAD UR20, UR9, UR10, UR6 ;  /* 0x0000000a091472a4 */ /* 0x000fe2000f8e0206 */
[----:B------:R-:W-:Y:S01]  /*2350*/  UMOV UR56, 0x0 ;  /* 0x0000000000387882 */ /* 0x000fe20000000000 */
[----:B------:R-:W-:Y:S01]  /*2360*/  UMOV UR57, 0x10000000 ;  /* 0x1000000000397882 */ /* 0x000fe20000000000 */
[----:B------:R-:W-:Y:S01]  /*2370*/  UIADD3 UR16, UPT, UPT, UR45, 0x1d600, UR43 ;  /* 0x0001d6002d107890 */ /* 0x000fe2000fffe02b */
[----:B------:R1:W-:Y:S01]  /*2380*/  UTMALDG.2D [UR36], [UR34], desc[UR56] ;  /* 0x00003824220075b4 */ /* 0x0003e20008009000 */
[----:B------:R-:W-:Y:S02]  /*2390*/  UIMAD UR21, UR12, UR11, UR7 ;  /* 0x0000000b0c1572a4 */ /* 0x000fe4000f8e0207 */
[----:B------:R-:W-:Y:S01]  /*23a0*/  UIADD3.X UR41, UPT, UPT, URZ, UR55, URZ, UP0, !UPT ;  /* 0x00000037ff297290 */ /* 0x000fe200087fe4ff */
[----:B------:R-:W-:Y:S01]  /*23b0*/  UMOV UR17, UR37 ;  /* 0x0000002500117c82 */ /* 0x000fe20008000000 */
[----:B------:R-:W-:Y:S01]  /*23c0*/  UIADD3 UR31, UPT, UPT, UR31, 0x1, URZ ;  /* 0x000000011f1f7890 */ /* 0x000fe2000fffe0ff */
[----:B------:R-:W-:Y:S01]  /*23d0*/  UMOV UR25, UR46 ;  /* 0x0000002e00197c82 */ /* 0x000fe20008000000 */
[----:B------:R-:W-:Y:S02]  /*23e0*/  UMOV UR43, UR48 ;  /* 0x00000030002b7c82 */ /* 0x000fe40008000000 */
[----:B------:R-:W-:Y:S03]  /*23f0*/  UISETP.NE.AND UP0, UPT, UR31, UR46, UPT ;  /* 0x0000002e1f00728c */ /* 0x000fe6000bf05270 */
[----:B------:R1:W-:Y:S06]  /*2400*/  UTMALDG.5D.IM2COL.MULTICAST [UR16], [UR40], UR42 ;  /* 0x00000010280073b4 */ /* 0x0003ec000806082a */
[----:B-1----:R-:W-:Y:S05]  /*2410*/  BRA.U UP0, `(.L_x_29) ;  /* 0xfffffff900d87547 */ /* 0x002fea000b83ffff */
.L_x_23:
[----:B------:R-:W-:Y:S01]  /*2420*/  ULEA UR4, UR48, UR45, 0x3 ;  /* 0x0000002d30047291 */ /* 0x000fe2000f8e18ff */
[----:B------:R-:W-:Y:S01]  /*2430*/  SHF.L.U32 R2, R12, 0x1f, RZ ;  /* 0x0000001f0c027819 */ /* 0x000fe200000006ff */
[----:B------:R-:W-:Y:S01]  /*2440*/  @!P4 SYNCS.ARRIVE.TRANS64.A1T0 RZ, [UR45+0x1c8], RZ ;  /* 0x0001c8ffffffc9a7 */ /* 0x000fe2000810002d */
[----:B------:R-:W-:-:S06]  /*2450*/  UISETP.GT.AND UP0, UPT, UR52, UR51, UPT ;  /* 0x000000333400728c */ /* 0x000fcc000bf04270 */
[----:B------:R1:W4:Y:S03]  /*2460*/  SYNCS.PHASECHK.TRANS64.TRYWAIT P1, [UR4+0xd8], R2 ;  /* 0x0000d802ff0075a7 */ /* 0x0003260008021104 */
[----:B------:R-:W-:Y:S05]  /*2470*/  BRA.U !UP0, `(.L_x_30) ;  /* 0x0000000508807547 */ /* 0x000fea000b800000 */
[----:B-1----:R-:W1:Y:S01]  /*2480*/  LDC.64 R2, c[0x0][0x5f8] ;  /* 0x00017e00ff027b82 */ /* 0x002e620000000a00 */
[----:B------:R-:W3:Y:S01]  /*2490*/  LDCU UR5, c[0x0][0x5c8] ;  /* 0x0000b900ff0577ac */ /* 0x000ee20008000800 */
[----:B------:R-:W1:Y:S06]  /*24a0*/  LDCU.64 UR8, c[0x0][0x5c0] ;  /* 0x0000b800ff0877ac */ /* 0x000e6c0008000a00 */
[----:B------:R-:W3:Y:S01]  /*24b0*/  LDC R5, c[0x0][0x600] ;  /* 0x00018000ff057b82 */ /* 0x000ee20000000800 */
[----:B------:R-:W1:Y:S01]  /*24c0*/  LDCU UR32, c[0x0][0x5a8] ;  /* 0x0000b500ff2077ac */ /* 0x000e620008000800 */
[----:B------:R-:W1:Y:S01]  /*24d0*/  LDCU UR31, c[0x0][0x59c] ;  /* 0x0000b380ff1f77ac */ /* 0x000e620008000800 */
[----:B------:R-:W1:Y:S01]  /*24e0*/  LDCU UR30, c[0x0][0x590] ;  /* 0x0000b200ff1e77ac */ /* 0x000e620008000800 */
[----:B------:R-:W1:Y:S02]  /*24f0*/  LDCU UR29, c[0x0][0x594] ;  /* 0x0000b280ff1d77ac */ /* 0x000e640008000800 */
[----:B-1----:R-:W-:Y:S01]  /*2500*/  IMAD R2, R7, UR8, R2 ;  /* 0x0000000807027c24 */ /* 0x002fe2000f8e0202 */
[----:B------:R-:W1:Y:S01]  /*2510*/  LDCU UR28, c[0x0][0x598] ;  /* 0x0000b300ff1c77ac */ /* 0x000e620008000800 */
[----:B------:R-:W-:Y:S01]  /*2520*/  IMAD R3, R6, UR9, R3 ;  /* 0x0000000906037c24 */ /* 0x000fe2000f8e0203 */
[----:B------:R-:W1:Y:S01]  /*2530*/  LDCU UR27, c[0x0][0x5ac] ;  /* 0x0000b580ff1b77ac */ /* 0x000e620008000800 */
[----:B---3--:R-:W-:Y:S01]  /*2540*/  IMAD R16, R16, UR5, R5 ;  /* 0x0000000510107c24 */ /* 0x008fe2000f8e0205 */
[----:B------:R-:W3:Y:S01]  /*2550*/  LDCU UR26, c[0x0][0x5b0] ;  /* 0x0000b600ff1a77ac */ /* 0x000ee20008000800 */
[----:B------:R-:W1:Y:S01]  /*2560*/  LDCU UR15, c[0x0][0x5cc] ;  /* 0x0000b980ff0f77ac */ /* 0x000e620008000800 */
[----:B------:R-:W1:Y:S01]  /*2570*/  LDCU UR4, c[0x0][0x5ec] ;  /* 0x0000bd80ff0477ac */ /* 0x000e620008000800 */
[----:B------:R-:W1:Y:S01]  /*2580*/  LDCU.64 UR22, c[0x0][0x5a0] ;  /* 0x0000b400ff1677ac */ /* 0x000e620008000a00 */
[----:B------:R-:W1:Y:S01]  /*2590*/  LDCU.64 UR20, c[0x0][0x5d0] ;  /* 0x0000ba00ff1477ac */ /* 0x000e620008000a00 */
[----:B------:R-:W1:Y:S01]  /*25a0*/  LDCU.64 UR6, c[0x0][0x5f0] ;  /* 0x0000be00ff0677ac */ /* 0x000e620008000a00 */
[----:B------:R-:W-:Y:S01]  /*25b0*/  UIADD3 UR16, UPT, UPT, UR49, UR25, URZ ;  /* 0x0000001931107290 */ /* 0x000fe2000fffe0ff */
[----:B------:R-:W-:-:S11]  /*25c0*/  UMOV UR53, UR48 ;  /* 0x0000003000357c82 */ /* 0x000fd60008000000 */
.L_x_36:
[----:B------:R-:W-:Y:S01]  /*25d0*/  @!P6 MOV R5, 0x2000 ;  /* 0x000020000005e802 */ /* 0x000fe20000000f00 */
[----:B------:R-:W-:Y:S01]  /*25e0*/  ULEA UR41, UR53, UR45, 0x3 ;  /* 0x0000002d35297291 */ /* 0x000fe2000f8e18ff */
[----:B---34-:R-:W-:Y:S11]  /*25f0*/  @P1 BRA `(.L_x_31) ;  /* 0x00000000000c1947 */ /* 0x018ff60003800000 */
[----:B------:R-:W-:Y:S04]  /*2600*/  SHF.L.U32 R7, R12, 0x1f, RZ ;  /* 0x0000001f0c077819 */ /* 0x000fe800000006ff */
[----:B------:R-:W4:Y:S02]  /*2610*/  SYNCS.PHASECHK.TRANS64.TRYWAIT P0, [UR41+0xd8], R7 ;  /* 0x0000d807ff0075a7 */ /* 0x000f240008001129 */
[----:B----4-:R-:W-:Y:S05]  /*2620*/  @!P0 BRA `(.L_x_32) ;  /* 0x0000005c001c8947 */ /* 0x010fea0003800000 */
.L_x_31:
[----:B------:R1:W-:Y:S01]  /*2630*/  @!P6 SYNCS.ARRIVE.TRANS64 RZ, [UR41], R5 ;  /* 0x00000005ffffe9a7 */ /* 0x0003e20008000029 */
[----:B------:R-:W-:Y:S04]  /*2640*/  ULOP3.LUT UR5, UR47, 0x2, URZ, 0xfc, !UPT ;  /* 0x000000022f057892 */ /* 0x000fe8000f8efcff */
[----:B------:R-:W-:Y:S09]  /*2650*/  UISETP.NE.AND UP0, UPT, UR5, 0x2, UPT ;  /* 0x000000020500788c */ /* 0x000ff2000bf05270 */
[----:B------:R-:W-:Y:S05]  /*2660*/  BRA.U UP0, `(.L_x_33) ;  /* 0x0000000100047547 */ /* 0x000fea000b800000 */
[----:B-1-3--:R-:W-:Y:S05]  /*2670*/  BPT.TRAP 0x1 ;  /* 0x000000040000795c */ /* 0x00afea0000300000 */
.L_x_33:
[----:B------:R-:W-:Y:S04]  /*2680*/  BSSY.RECONVERGENT B0, `(.L_x_34) ;  /* 0x0000003000007945 */ /* 0x000fe80003800200 */
[----:B------:R-:W-:Y:S05]  /*2690*/  @P5 BRA `(.L_x_35) ;  /* 0x0000000000045947 */ /* 0x000fea0003800000 */
[----:B-1-3--:R-:W-:Y:S05]  /*26a0*/  BPT.TRAP 0x1 ;  /* 0x000000040000795c */ /* 0x00afea0000300000 */
.L_x_35:
[----:B-1-3--:R-:W-:Y:S05]  /*26b0*/  BSYNC.RECONVERGENT B0 ;  /* 0x0000000000007941 */ /* 0x00afea0003800200 */
.L_x_34:
[----:B------:R-:W-:Y:S01]  /*26c0*/  UIADD3 UR48, UPT, UPT, UR53, 0x1, URZ ;  /* 0x0000000135307890 */ /* 0x000fe2000fffe0ff */
[----:B----4-:R-:W-:Y:S01]  /*26d0*/  IMAD.MOV.U32 R4, RZ, RZ, 0x3 ;  /* 0x00000003ff047424 */ /* 0x010fe200078e00ff */
        /* <DEDUP_REMOVED lines=13> */
[----:B------:R1:W3:Y:S01]  /*27b0*/  SYNCS.PHASECHK.TRANS64.TRYWAIT P1, [UR9+0xd8], R6 ;  /* 0x0000d806ff0075a7 */ /* 0x0002e20008021109 */
[----:B------:R-:W-:Y:S01]  /*27c0*/  USEL UR17, UR5, UR17, !UP0 ;  /* 0x0000001105117287 */ /* 0x000fe2000c000000 */
[----:B------:R-:W-:Y:S01]  /*27d0*/  @P0 IMAD.U32 R5, R3, 0x20, R2 ;  /* 0x0000002003050824 */ /* 0x000fe200078e0002 */
        /* <DEDUP_REMOVED lines=17> */
[----:B------:R-:W-:Y:S02]  /*28f0*/  ULOP3.LUT UR42, UR44, UR39, URZ, 0xfc, !UPT ;  /* 0x000000272c2a7292 */ /* 0x000fe4000f8efcff */
[----:B------:R-:W-:Y:S02]  /*2900*/  UIADD3.X UR37, UPT, UPT, URZ, UR55, URZ, UP1, !UPT ;  /* 0x00000037ff257290 */ /* 0x000fe40008ffe4ff */
[----:B------:R-:W-:Y:S01]  /*2910*/  UIADD3 UR40, UPT, UPT, UR45, 0x2600, UR39 ;  /* 0x000026002d287890 */ /* 0x000fe2000fffe027 */
[----:B------:R-:W-:Y:S01]  /*2920*/  @P0 PRMT R4, R5, 0x5410, R4 ;  /* 0x0000541005040816 */ /* 0x000fe20000000004 */
[----:B------:R-:W-:Y:S02]  /*2930*/  UIADD3 UR33, UPT, UPT, -UR14, URZ, URZ ;  /* 0x000000ff0e217290 */ /* 0x000fe4000fffe1ff */
[----:B------:R-:W-:Y:S01]  /*2940*/  UIMAD UR17, UR31, UR34, UR17 ;  /* 0x000000221f1172a4 */ /* 0x000fe2000f8e0211 */
[----:B------:R-:W-:Y:S01]  /*2950*/  @P0 R2UR UR39, R4 ;  /* 0x00000000042702ca */ /* 0x000fe200000e0000 */
[----:B------:R-:W-:Y:S02]  /*2960*/  UIADD3 UR56, UP0, UPT, UR54, 0x180, URZ ;  /* 0x0000018036387890 */ /* 0x000fe4000ff1e0ff */
[----:B------:R-:W-:Y:S02]  /*2970*/  UIADD3 UR8, UPT, UPT, UR45, 0x1d600, UR42 ;  /* 0x0001d6002d087890 */ /* 0x000fe4000fffe02a */
[----:B------:R-:W-:Y:S02]  /*2980*/  UIMAD UR19, UR32, UR33, UR19 ;  /* 0x00000021201372a4 */ /* 0x000fe4000f8e0213 */
[----:B------:R-:W-:Y:S02]  /*2990*/  UIMAD UR11, UR5, UR15, UR4 ;  /* 0x0000000f050b72a4 */ /* 0x000fe4000f8e0204 */
[----:B------:R-:W-:Y:S01]  /*29a0*/  UIMAD UR12, UR17, UR20, UR6 ;  /* 0x00000014110c72a4 */ /* 0x000fe2000f8e0206 */
[----:B------:R-:W-:Y:S01]  /*29b0*/  UMOV UR58, 0x0 ;  /* 0x00000000003a7882 */ /* 0x000fe20000000000 */
[----:B------:R-:W-:Y:S01]  /*29c0*/  UMOV UR59, 0x10000000 ;  /* 0x10000000003b7882 */ /* 0x000fe20000000000 */
[----:B------:R-:W-:Y:S01]  /*29d0*/  UMOV UR42, UR38 ;  /* 0x00000026002a7c82 */ /* 0x000fe20008000000 */
[----:B------:R-:W-:Y:S01]  /*29e0*/  UIMAD UR13, UR19, UR21, UR7 ;  /* 0x00000015130d72a4 */ /* 0x000fe2000f8e0207 */
[----:B------:R1:W-:Y:S01]  /*29f0*/  UTMALDG.2D [UR40], [UR36], desc[UR58] ;  /* 0x00003a28240075b4 */ /* 0x0003e20008009000 */
[----:B------:R-:W-:Y:S01]  /*2a00*/  UIADD3.X UR57, UPT, UPT, URZ, UR55, URZ, UP0, !UPT ;  /* 0x00000037ff397290 */ /* 0x000fe200087fe4ff */
[----:B------:R-:W-:Y:S01]  /*2a10*/  UMOV UR9, UR41 ;  /* 0x0000002900097c82 */ /* 0x000fe20008000000 */
[----:B------:R-:W-:Y:S01]  /*2a20*/  UMOV UR10, UR18 ;  /* 0x00000012000a7c82 */ /* 0x000fe20008000000 */
[----:B------:R-:W-:Y:S01]  /*2a30*/  UIADD3 UR25, UPT, UPT, UR25, 0x1, URZ ;  /* 0x0000000119197890 */ /* 0x000fe2000fffe0ff */
[----:B------:R-:W-:Y:S03]  /*2a40*/  UMOV UR53, UR48 ;  /* 0x0000003000357c82 */ /* 0x000fe60008000000 */
[----:B------:R-:W-:Y:S02]  /*2a50*/  UISETP.NE.AND UP0, UPT, UR25, UR16, UPT ;  /* 0x000000101900728c */ /* 0x000fe4000bf05270 */
[----:B------:R1:W-:Y:S07]  /*2a60*/  UTMALDG.5D.IM2COL.MULTICAST [UR8], [UR56], UR39 ;  /* 0x00000008380073b4 */ /* 0x0003ee0008060827 */
[----:B-1----:R-:W-:Y:S05]  /*2a70*/  BRA.U UP0, `(.L_x_36) ;  /* 0xfffffff900d47547 */ /* 0x002fea000b83ffff */
.L_x_30:
[----:B------:R-:W-:Y:S01]  /*2a80*/  SHF.L.U32 R3, R10, 0x1f, RZ ;  /* 0x0000001f0a037819 */ /* 0x000fe200000006ff */
[----:B------:R-:W-:-:S03]  /*2a90*/  NOP ;  /* 0x0000000000007918 */ /* 0x000fc60000000000 */
[----:B------:R-:W2:Y:S02]  /*2aa0*/  SYNCS.PHASECHK.TRANS64.TRYWAIT P0, [UR45+0x1d0], R3 ;  /* 0x0001d003ff0075a7 */ /* 0x000ea4000800112d */
[----:B--2---:R-:W-:Y:S05]  /*2ab0*/  @!P0 BRA `(.L_x_37) ;  /* 0x0000005800108947 */ /* 0x004fea0003800000 */
.L_x_123:
[----:B------:R-:W2:Y:S01]  /*2ac0*/  LDS.128 R4, [UR45+0x210] ;  /* 0x0002102dff047984 */ /* 0x000ea20008000c00 */
[----:B------:R-:W-:Y:S01]  /*2ad0*/  UIADD3 UR4, UPT, UPT, UR45, 0x1d8, URZ ;  /* 0x000001d82d047890 */ /* 0x000fe2000fffe0ff */
[----:B---34-:R-:W-:Y:S01]  /*2ae0*/  ISETP.GE.AND P1, PT, R40, 0x1, PT ;  /* 0x000000012800780c */ /* 0x018fe20003f26270 */
[----:B------:R-:W-:Y:S01]  /*2af0*/  @!PT LDS RZ, [RZ] ;  /* 0x00000000fffff984 */ /* 0x000fe20000000800 */
[----:B------:R-:W-:Y:S01]  /*2b00*/  @!PT LDS RZ, [RZ] ;  /* 0x00000000fffff984 */ /* 0x000fe20000000800 */
[----:B------:R-:W-:Y:S01]  /*2b10*/  @!PT LDS RZ, [RZ] ;  /* 0x00000000fffff984 */ /* 0x000fe20000000800 */
[----:B------:R-:W-:Y:S01]  /*2b20*/  @!PT LDS RZ, [RZ] ;  /* 0x00000000fffff984 */ /* 0x000fe20000000800 */
[----:B------:R3:W-:Y:S06]  /*2b30*/  MEMBAR.ALL.CTA ;  /* 0x0000000000007992 */ /* 0x0007ec0000008000 */
[----:B---3--:R-:W3:Y:S01]  /*2b40*/  FENCE.VIEW.ASYNC.S ;  /* 0x00000000000073c6 */ /* 0x008ee20000000000 */
[----:B------:R-:W-:-:S09]  /*2b50*/  UPRMT UR4, URZ, 0x654, UR4 ;  /* 0x00000654ff047896 */ /* 0x000fd20008000004 */
[----:B---3--:R-:W-:Y:S01]  /*2b60*/  SYNCS.ARRIVE.TRANS64.RED.A1T0 RZ, [UR4], RZ ;  /* 0x000000ffffff79a7 */ /* 0x008fe20008100404 */
[----:B--2---:R-:W-:-:S13]  /*2b70*/  LOP3.LUT P0, RZ, R6, 0x1, RZ, 0xc0, !PT ;  /* 0x0000000106ff7812 */ /* 0x004fda000780c0ff */
[----:B------:R-:W-:Y:S02]  /*2b80*/  @P0 MOV R11, R4 ;  /* 0x00000004000b0202 */ /* 0x000fe40000000f00 */
[----:B------:R-:W-:Y:S01]  /*2b90*/  @P0 LOP3.LUT R8, R5, 0xffff, RZ, 0xc0, !PT ;  /* 0x0000ffff05080812 */ /* 0x000fe200078ec0ff */
[----:B------:R-:W-:Y:S06]  /*2ba0*/  @!P1 BRA `(.L_x_38) ;  /* 0x0000000000b89947 */ /* 0x000fec0003800000 */
[----:B------:R-:W2:Y:S01]  /*2bb0*/  LDC.64 R4, c[0x0][0xc18] ;  /* 0x00030600ff047b82 */ /* 0x000ea20000000a00 */
[----:B------:R-:W-:-:S07]  /*2bc0*/  ISETP.NE.AND P3, PT, R40, 0x1, PT ;  /* 0x000000012800780c */ /* 0x000fce0003f65270 */
[----:B------:R-:W3:Y:S08]  /*2bd0*/  LDC.64 R6, c[0x0][0xc10] ;  /* 0x00030400ff067b82 */ /* 0x000ef00000000a00 */
[----:B------:R-:W4:Y:S08]  /*2be0*/  LDC R13, c[0x0][0xc20] ;  /* 0x00030800ff0d7b82 */ /* 0x000f300000000800 */
[----:B------:R-:W4:Y:S01]  /*2bf0*/  LDC R16, c[0x0][0xc0c] ;  /* 0x00030300ff107b82 */ /* 0x000f220000000800 */
[----:B--2---:R-:W-:Y:S01]  /*2c00*/  IMAD.HI.U32 R20, R0, R5, RZ ;  /* 0x0000000500147227 */ /* 0x004fe200078e00ff */
[----:B------:R-:W-:-:S06]  /*2c10*/  ISETP.NE.AND P1, PT, R4, 0x1, PT ;  /* 0x000000010400780c */ /* 0x000fcc0003f25270 */
[----:B-1----:R-:W1:Y:S01]  /*2c20*/  LDC.64 R2, c[0x0][0xc28] ;  /* 0x00030a00ff027b82 */ /* 0x002e620000000a00 */
[----:B---3--:R-:W-:-:S04]  /*2c30*/  IMAD.HI.U32 R18, R9, R6, RZ ;  /* 0x0000000609127227 */ /* 0x008fc800078e00ff */
[----:B------:R-:W-:Y:S01]  /*2c40*/  IMAD.HI.U32 R22, R11, R6, RZ ;  /* 0x000000060b167227 */ /* 0x000fe200078e00ff */
[----:B------:R-:W-:Y:S02]  /*2c50*/  SHF.R.U32.HI R18, RZ, R7, R18 ;  /* 0x00000007ff127219 */ /* 0x000fe40000011612 */
[----:B----4-:R-:W-:Y:S01]  /*2c60*/  SHF.R.U32.HI R15, RZ, R13, R20 ;  /* 0x0000000dff0f7219 */ /* 0x010fe20000011614 */
[----:B------:R-:W-:Y:S01]  /*2c70*/  IMAD.HI.U32 R20, R8, R5, RZ ;  /* 0x0000000508147227 */ /* 0x000fe200078e00ff */
[----:B------:R-:W-:Y:S02]  /*2c80*/  SHF.R.U32.HI R22, RZ, R7, R22 ;  /* 0x00000007ff167219 */ /* 0x000fe40000011616 */
[----:B------:R-:W-:Y:S02]  /*2c90*/  SEL R15, R0, R15, !P1 ;  /* 0x0000000f000f7207 */ /* 0x000fe40004800000 */
[----:B------:R-:W-:Y:S02]  /*2ca0*/  SHF.R.U32.HI R13, RZ, R13, R20 ;  /* 0x0000000dff0d7219 */ /* 0x000fe40000011614 */
[----:B------:R-:W-:-:S02]  /*2cb0*/  ISETP.NE.AND P2, PT, R16, 0x1, PT ;  /* 0x000000011000780c */ /* 0x000fc40003f45270 */
[----:B------:R-:W-:Y:S02]  /*2cc0*/  SEL R13, R8, R13, !P1 ;  /* 0x0000000d080d7207 */ /* 0x000fe40004800000 */
[----:B------:R-:W-:Y:S02]  /*2cd0*/  SEL R17, R9, R18, !P2 ;  /* 0x0000001209117207 */ /* 0x000fe40005000000 */
[----:B------:R-:W-:Y:S01]  /*2ce0*/  SEL R5, R11, R22, !P2 ;  /* 0x000000160b057207 */ /* 0x000fe20005000000 */
[----:B-1----:R-:W-:Y:S01]  /*2cf0*/  IMAD.HI.U32 R18, R15, R2, RZ ;  /* 0x000000020f127227 */ /* 0x002fe200078e00ff */
[----:B------:R-:W-:-:S03]  /*2d00*/  IADD3 R7, PT, PT, -R13, RZ, RZ ;  /* 0x000000ff0d077210 */ /* 0x000fc60007ffe1ff */
[----:B------:R-:W-:Y:S01]  /*2d10*/  IMAD.HI.U32 R6, R17, R2, RZ ;  /* 0x0000000211067227 */ /* 0x000fe200078e00ff */
[----:B------:R-:W-:-:S03]  /*2d20*/  @P3 SHF.R.U32.HI R15, RZ, R3, R18 ;  /* 0x00000003ff0f3219 */ /* 0x000fc60000011612 */
[----:B------:R-:W-:Y:S01]  /*2d30*/  IMAD R7, R4, R7, R8 ;  /* 0x0000000704077224 */ /* 0x000fe200078e0208 */
[----:B------:R-:W-:Y:S01]  /*2d40*/  @P3 SHF.R.U32.HI R17, RZ, R3, R6 ;  /* 0x00000003ff113219 */ /* 0x000fe20000011606 */
[----:B------:R-:W-:-:S04]  /*2d50*/  IMAD R15, R40, R15, RZ ;  /* 0x0000000f280f7224 */ /* 0x000fc800078e02ff */
[----:B------:R-:W-:Y:S01]  /*2d60*/  IMAD R6, R40, R17, RZ ;  /* 0x0000001128067224 */ /* 0x000fe200078e02ff */
[----:B------:R-:W-:-:S04]  /*2d70*/  ISETP.GE.AND P1, PT, R13, R15, PT ;  /* 0x0000000f0d00720c */ /* 0x000fc80003f26270 */
[----:B------:R-:W-:Y:S01]  /*2d80*/  ISETP.GE.OR P1, PT, R5, R6, P1 ;  /* 0x000000060500720c */ /* 0x000fe20000f26670 */
[----:B------:R-:W-:-:S05]  /*2d90*/  IMAD.HI.U32 R6, R13, R2, RZ ;  /* 0x000000020d067227 */ /* 0x000fca00078e00ff */
[----:B------:R-:W-:-:S04]  /*2da0*/  SHF.R.U32.HI R6, RZ, R3, R6 ;  /* 0x00000003ff067219 */ /* 0x000fc80000011606 */
[----:B------:R-:W-:-:S03]  /*2db0*/  SEL R6, R13, R6, !P3 ;  /* 0x000000060d067207 */ /* 0x000fc60005800000 */
[----:B------:R-:W-:-:S04]  /*2dc0*/  @!P1 IMAD.HI.U32 R18, R5, R2, RZ ;  /* 0x0000000205129227 */ /* 0x000fc800078e00ff */
[----:B------:R-:W-:Y:S01]  /*2dd0*/  IMAD.MOV R2, RZ, RZ, -R6 ;  /* 0x000000ffff027224 */ /* 0x000fe200078e0a06 */
[----:B------:R-:W-:-:S03]  /*2de0*/  @!P1 SHF.R.U32.HI R18, RZ, R3, R18 ;  /* 0x00000003ff129219 */ /* 0x000fc60000011612 */
[----:B------:R-:W-:Y:S01]  /*2df0*/  IMAD R2, R40, R2, R13 ;  /* 0x0000000228027224 */ /* 0x000fe200078e020d */
        /* <DEDUP_REMOVED lines=9> */
.L_x_38:
[----:B------:R-:W2:Y:S02]  /*2e90*/  LDCU UR4, c[0x0][0xc30] ;  /* 0x00018600ff0477ac */ /* 0x000ea40008000800 */
[----:B--2---:R-:W-:-:S09]  /*2ea0*/  UISETP.NE.AND UP0, UPT, UR4, 0x1, UPT ;  /* 0x000000010400788c */ /* 0x004fd2000bf05270 */
[----:B------:R-:W-:Y:S05]  /*2eb0*/  BRA.U UP0, `(.L_x_39) ;  /* 0x0000000100407547 */ /* 0x000fea000b800000 */
[----:B------:R-:W2:Y:S08]  /*2ec0*/  LDC.64 R4, c[0x0][0xc10] ;  /* 0x00030400ff047b82 */ /* 0x000eb00000000a00 */
[----:B-1----:R-:W1:Y:S08]  /*2ed0*/  LDC.64 R2, c[0x0][0xc18] ;  /* 0x00030600ff027b82 */ /* 0x002e700000000a00 */
[----:B------:R-:W3:Y:S08]  /*2ee0*/  LDC R6, c[0x0][0xc20] ;  /* 0x00030800ff067b82 */ /* 0x000ef00000000800 */
[----:B------:R-:W4:Y:S01]  /*2ef0*/  LDC R16, c[0x0][0xc0c] ;  /* 0x00030300ff107b82 */ /* 0x000f220000000800 */
[----:B--2---:R-:W-:-:S05]  /*2f00*/  IMAD.HI.U32 R4, R11, R4, RZ ;  /* 0x000000040b047227 */ /* 0x004fca00078e00ff */
[----:B------:R-:W-:Y:S01]  /*2f10*/  SHF.R.U32.HI R4, RZ, R5, R4 ;  /* 0x00000005ff047219 */ /* 0x000fe20000011604 */
[----:B-1----:R-:W-:Y:S01]  /*2f20*/  IMAD.HI.U32 R3, R8, R3, RZ ;  /* 0x0000000308037227 */ /* 0x002fe200078e00ff */
[----:B------:R-:W-:-:S04]  /*2f30*/  ISETP.NE.AND P1, PT, R2, 0x1, PT ;  /* 0x000000010200780c */ /* 0x000fc80003f25270 */
[----:B---3--:R-:W-:-:S04]  /*2f40*/  SHF.R.U32.HI R3, RZ, R6, R3 ;  /* 0x00000006ff037219 */ /* 0x008fc80000011603 */
[----:B------:R-:W-:Y:S02]  /*2f50*/  SEL R3, R8, R3, !P1 ;  /* 0x0000000308037207 */ /* 0x000fe40004800000 */
[----:B----4-:R-:W-:-:S04]  /*2f60*/  ISETP.NE.AND P2, PT, R16, 0x1, PT ;  /* 0x000000011000780c */ /* 0x010fc80003f45270 */
[----:B------:R-:W-:-:S05]  /*2f70*/  SEL R4, R11, R4, !P2 ;  /* 0x000000040b047207 */ /* 0x000fca0005000000 */
[----:B------:R-:W-:Y:S02]  /*2f80*/  IMAD.IADD R5, R3, 0x1, -R4 ;  /* 0x0000000103057824 */ /* 0x000fe400078e0a04 */
[----:B------:R-:W-:Y:S02]  /*2f90*/  IMAD.IADD R3, R4, 0x1, -R3 ;  /* 0x0000000104037824 */ /* 0x000fe400078e0a03 */
[----:B------:R-:W-:Y:S02]  /*2fa0*/  IMAD R11, R5, R16, R11 ;  /* 0x00000010050b7224 */ /* 0x000fe400078e020b */
[----:B------:R-:W-:-:S07]  /*2fb0*/  IMAD R8, R3, R2, R8 ;  /* 0x0000000203087224 */ /* 0x000fce00078e0208 */
.L_x_39:
[----:B------:R-:W-:Y:S01]  /*2fc0*/  PLOP3.LUT P4, PT, PT, PT, PT, 0x80, 0x8 ;  /* 0x000000000008781c */ /* 0x000fe20003f8f070 */
[----:B------:R-:W-:Y:S01]  /*2fd0*/  IMAD.IADD R97, R11, 0x1, R90 ;  /* 0x000000010b617824 */ /* 0x000fe200078e025a */
[----:B------:R-:W-:Y:S01]  /*2fe0*/  LOP3.LUT R10, R10, 0x1, RZ, 0x3c, !PT ;  /* 0x000000010a0a7812 */ /* 0x000fe200078e3cff */
[----:B------:R-:W-:Y:S01]  /*2ff0*/  IMAD.IADD R91, R8, 0x1, R79 ;  /* 0x00000001085b7824 */ /* 0x000fe200078e024f */
[----:B------:R-:W-:Y:S09]  /*3000*/  @P0 BRA `(.L_x_40) ;  /* 0xffffffe800180947 */ /* 0x000ff2000383ffff */
[----:B------:R-:W-:Y:S01]  /*3010*/  UIADD3 UR45, UPT, UPT, UR45, 0xd8, URZ ;  /* 0x000000d82d2d7890 */ /* 0x000fe2000fffe0ff */
[----:B-1----:R-:W-:-:S03]  /*3020*/  SHF.L.U32 R3, R12, 0x1f, RZ ;  /* 0x0000001f0c037819 */ /* 0x002fc600000006ff */
[----:B------:R-:W-:-:S09]  /*3030*/  ULEA UR4, UR48, UR45, 0x3 ;  /* 0x0000002d30047291 */ /* 0x000fd2000f8e18ff */
[----:B------:R-:W1:Y:S02]  /*3040*/  SYNCS.PHASECHK.TRANS64.TRYWAIT P0, [UR4], R3 ;  /* 0x00000003ff0075a7 */ /* 0x000e640008001104 */
[----:B-1----:R-:W-:Y:S05]  /*3050*/  @!P0 BRA `(.L_x_41) ;  /* 0x0000005000c08947 */ /* 0x002fea0003800000 */
.L_x_125:
[----:B------:R-:W-:-:S04]  /*3060*/  UIADD3 UR5, UPT, UPT, UR48, 0x1, URZ ;  /* 0x0000000130057890 */ /* 0x000fc8000fffe0ff */
[----:B------:R-:W-:-:S04]  /*3070*/  UISETP.NE.AND UP0, UPT, UR5, 0x1b, UPT ;  /* 0x0000001b0500788c */ /* 0x000fc8000bf05270 */
[----:B------:R-:W-:Y:S02]  /*3080*/  USEL UR6, URZ, 0x1, UP0 ;  /* 0x00000001ff067887 */ /* 0x000fe40008000000 */
[----:B------:R-:W-:-:S04]  /*3090*/  USEL UR5, UR5, URZ, UP0 ;  /* 0x000000ff05057287 */ /* 0x000fc80008000000 */
[----:B------:R-:W-:Y:S01]  /*30a0*/  ULEA UR4, UR5, UR45, 0x3 ;  /* 0x0000002d05047291 */ /* 0x000fe2000f8e18ff */
[----:B------:R-:W-:-:S04]  /*30b0*/  LOP3.LUT R2, R12, UR6, RZ, 0x3c, !PT ;  /* 0x000000060c027c12 */ /* 0x000fc8000f8e3cff */
[----:B-1----:R-:W-:-:S04]  /*30c0*/  SHF.L.U32 R3, R2, 0x1f, RZ ;  /* 0x0000001f02037819 */ /* 0x002fc800000006ff */
[----:B------:R-:W1:Y:S02]  /*30d0*/  SYNCS.PHASECHK.TRANS64.TRYWAIT P0, [UR4], R3 ;  /* 0x00000003ff0075a7 */ /* 0x000e640008001104 */
[----:B-1----:R-:W-:Y:S05]  /*30e0*/  @!P0 BRA `(.L_x_42) ;  /* 0x0000005000b48947 */ /* 0x002fea0003800000 */
.L_x_127:
        /* <DEDUP_REMOVED lines=9> */
.L_x_129:
        /* <DEDUP_REMOVED lines=9> */
.L_x_131:
        /* <DEDUP_REMOVED lines=9> */
.L_x_133:
        /* <DEDUP_REMOVED lines=9> */
.L_x_135:
        /* <DEDUP_REMOVED lines=9> */
.L_x_137:
        /* <DEDUP_REMOVED lines=9> */
.L_x_139:
        /* <DEDUP_REMOVED lines=9> */
.L_x_141:
        /* <DEDUP_REMOVED lines=9> */
.L_x_143:
        /* <DEDUP_REMOVED lines=9> */
.L_x_145:
        /* <DEDUP_REMOVED lines=9> */
.L_x_147:
        /* <DEDUP_REMOVED lines=9> */
.L_x_149:
        /* <DEDUP_REMOVED lines=9> */
.L_x_151:
        /* <DEDUP_REMOVED lines=9> */
.L_x_153:
        /* <DEDUP_REMOVED lines=9> */
.L_x_155:
        /* <DEDUP_REMOVED lines=9> */
.L_x_157:
        /* <DEDUP_REMOVED lines=9> */
.L_x_159:
        /* <DEDUP_REMOVED lines=9> */
.L_x_161:
        /* <DEDUP_REMOVED lines=9> */
.L_x_163:
        /* <DEDUP_REMOVED lines=9> */
.L_x_165:
        /* <DEDUP_REMOVED lines=9> */
.L_x_167:
        /* <DEDUP_REMOVED lines=9> */
.L_x_169:
        /* <DEDUP_REMOVED lines=9> */
.L_x_171:
        /* <DEDUP_REMOVED lines=9> */
.L_x_173:
        /* <DEDUP_REMOVED lines=9> */
.L_x_175:
[----:B------:R-:W-:-:S04]  /*3e70*/  UIADD3 UR5, UPT, UPT, UR5, 0x1, URZ ;  /* 0x0000000105057890 */ /* 0x000fc8000fffe0ff */
[----:B------:R-:W-:-:S04]  /*3e80*/  UISETP.NE.AND UP0, UPT, UR5, 0x1b, UPT ;  /* 0x0000001b0500788c */ /* 0x000fc8000bf05270 */
[----:B------:R-:W-:Y:S02]  /*3e90*/  USEL UR4, URZ, 0x1, UP0 ;  /* 0x00000001ff047887 */ /* 0x000fe40008000000 */
[----:B------:R-:W-:-:S04]  /*3ea0*/  USEL UR5, UR5, URZ, UP0 ;  /* 0x000000ff05057287 */ /* 0x000fc80008000000 */
[----:B------:R-:W-:Y:S01]  /*3eb0*/  ULEA UR5, UR5, UR45, 0x3 ;  /* 0x0000002d05057291 */ /* 0x000fe2000f8e18ff */
[----:B-1----:R-:W-:-:S04]  /*3ec0*/  LOP3.LUT R3, R2, UR4, RZ, 0x3c, !PT ;  /* 0x0000000402037c12 */ /* 0x002fc8000f8e3cff */
[----:B------:R-:W-:Y:S01]  /*3ed0*/  SHF.L.U32 R3, R3, 0x1f, RZ ;  /* 0x0000001f03037819 */ /* 0x000fe200000006ff */
[----:B------:R-:W-:-:S07]  /*3ee0*/  IMAD.U32 R0, RZ, RZ, UR5 ;  /* 0x00000005ff007e24 */ /* 0x000fce000f8e00ff */
.L_x_67:
[----:B-1----:R1:W2:Y:S02]  /*3ef0*/  SYNCS.PHASECHK.TRANS64.TRYWAIT P0, [R0+URZ], R3 ;  /* 0x00000003000075a7 */ /* 0x0022a400080011ff */
[----:B--2---:R-:W-:Y:S05]  /*3f00*/  @!P0 NANOSLEEP.SYNCS 0x989680 ;  /* 0x009896800000895d */ /* 0x004fea0003900000 */
[----:B------:R-:W2:Y:S02]  /*3f10*/  @!P0 SYNCS.PHASECHK.TRANS64 P0, [R0+URZ], R3 ;  /* 0x00000003000085a7 */ /* 0x000ea400080010ff */
[----:B--2---:R-:W-:Y:S05]  /*3f20*/  @P0 EXIT ;  /* 0x000000000000094d */ /* 0x004fea0003800000 */
[----:B------:R-:W-:Y:S05]  /*3f30*/  BRA `(.L_x_67) ;  /* 0xfffffffc00ec7947 */ /* 0x000fea000383ffff */
.L_x_22:
[----:B------:R-:W-:-:S04]  /*3f40*/  UISETP.NE.AND UP1, UPT, UR40, URZ, UPT ;  /* 0x000000ff2800728c */ /* 0x000fc8000bf25270 */
[----:B------:R-:W-:-:S09]  /*3f50*/  UISETP.NE.OR UP1, UPT, UR4, 0x1, UP1 ;  /* 0x000000010400788c */ /* 0x000fd20008f25670 */
[----:B------:R-:W-:Y:S05]  /*3f60*/  BRA.U UP1, `(.L_x_68) ;  /* 0x0000000101b07547 */ /* 0x000fea000b800000 */
[----:B------:R-:W-:Y:S01]  /*3f70*/  UMOV UR4, 0x400 ;  /* 0x0000040000047882 */ /* 0x000fe20000000000 */
[----:B------:R-:W-:Y:S01]  /*3f80*/  HFMA2 R2, -RZ, RZ, 0, 5.9604644775390625e-08 ;  /* 0x00000001ff027431 */ /* 0x000fe200000001ff */
[----:B------:R-:W-:Y:S01]  /*3f90*/  ULEA UR40, UR40, UR4, 0x18 ;  /* 0x0000000428287291 */ /* 0x000fe2000f8ec0ff */
[----:B------:R-:W-:Y:S01]  /*3fa0*/  ISETP.GE.U32.AND P0, PT, R8, 0x2, PT ;  /* 0x000000020800780c */ /* 0x000fe20003f06070 */
[----:B------:R-:W-:Y:S02]  /*3fb0*/  IMAD.MOV.U32 R3, RZ, RZ, RZ ;  /* 0x000000ffff037224 */ /* 0x000fe400078e00ff */
[----:B------:R-:W-:Y:S02]  /*3fc0*/  UIADD3 UR6, UPT, UPT, UR40, 0x1d8, URZ ;  /* 0x000001d828067890 */ /* 0x000fe4000fffe0ff */
[----:B------:R-:W-:Y:S02]  /*3fd0*/  UIADD3 UR7, UPT, UPT, UR40, 0x1d0, URZ ;  /* 0x000001d028077890 */ /* 0x000fe4000fffe0ff */
[----:B------:R-:W-:-:S12]  /*3fe0*/  UPRMT UR6, URZ, 0x654, UR6 ;  /* 0x00000654ff067896 */ /* 0x000fd80008000006 */
.L_x_71:
[----:B------:R-:W-:Y:S01]  /*3ff0*/  SHF.L.U32 R7, R2, 0x1f, RZ ;  /* 0x0000001f02077819 */ /* 0x000fe200000006ff */
[----:B------:R-:W-:Y:S02]  /*4000*/  IMAD.U32 R9, RZ, RZ, UR7 ;  /* 0x00000007ff097e24 */ /* 0x000fe4000f8e00ff */
[----:B------:R-:W-:Y:S01]  /*4010*/  @!P0 IMAD.MOV.U32 R5, RZ, RZ, 0x10 ;  /* 0x00000010ff058424 */ /* 0x000fe200078e00ff */
[----:B------:R-:W2:Y:S02]  /*4020*/  SYNCS.PHASECHK.TRANS64.TRYWAIT P1, [UR40+0x1d8], R7 ;  /* 0x0001d807ff0075a7 */ /* 0x000ea40008021128 */
[----:B------:R-:W-:-:S04]  /*4030*/  PRMT R9, R8, 0x654, R9 ;  /* 0x0000065408097816 */ /* 0x000fc80000000009 */
[----:B------:R-:W-:Y:S01]  /*4040*/  SEL R0, R9, R0, !P0 ;  /* 0x0000000009007207 */ /* 0x000fe20004000000 */
[----:B--2---:R-:W-:Y:S06]  /*4050*/  @!P1 BRA `(.L_x_69) ;  /* 0x0000004c00309947 */ /* 0x004fec0003800000 */
.L_x_177:
[----:B------:R-:W-:Y:S01]  /*4060*/  UIADD3 UR4, UPT, UPT, UR40, 0x210, URZ ;  /* 0x0000021028047890 */ /* 0x000fe2000fffe0ff */
[----:B------:R3:W-:Y:S01]  /*4070*/  @!P0 SYNCS.ARRIVE.TRANS64.RED RZ, [R0+URZ], R5 ;  /* 0x0000000500ff89a7 */ /* 0x0007e200080004ff */
[----:B------:R-:W-:Y:S01]  /*4080*/  UIADD3 UR5, UPT, UPT, UR40, 0x1d0, URZ ;  /* 0x000001d028057890 */ /* 0x000fe2000fffe0ff */
[----:B------:R-:W-:-:S08]  /*4090*/  LOP3.LUT R2, R2, 0x1, RZ, 0x3c, !PT ;  /* 0x0000000102027812 */ /* 0x000fd000078e3cff */
[----:B------:R-:W-:Y:S06]  /*40a0*/  UGETNEXTWORKID.BROADCAST [UR4], [UR5] ;  /* 0x00000000040073ca */ /* 0x000fec0008000100 */
[----:B---3--:R-:W-:-:S04]  /*40b0*/  SHF.L.U32 R5, R3, 0x1f, RZ ;  /* 0x0000001f03057819 */ /* 0x008fc800000006ff */
[----:B------:R-:W3:Y:S02]  /*40c0*/  SYNCS.PHASECHK.TRANS64.TRYWAIT P1, [UR40+0x1d0], R5 ;  /* 0x0001d005ff0075a7 */ /* 0x000ee40008021128 */
[----:B---3--:R-:W-:Y:S05]  /*40d0*/  @!P1 BRA `(.L_x_70) ;  /* 0x0000004c00289947 */ /* 0x008fea0003800000 */
.L_x_179:
[----:B--2---:R-:W2:Y:S01]  /*40e0*/  LDS.128 R4, [UR40+0x210] ;  /* 0x00021028ff047984 */ /* 0x004ea20008000c00 */
[----:B------:R-:W-:Y:S01]  /*40f0*/  LOP3.LUT R3, R3, 0x1, RZ, 0x3c, !PT ;  /* 0x0000000103037812 */ /* 0x000fe200078e3cff */
[----:B------:R-:W-:Y:S01]  /*4100*/  @!PT LDS RZ, [RZ] ;  /* 0x00000000fffff984 */ /* 0x000fe20000000800 */
[----:B------:R-:W-:Y:S01]  /*4110*/  @!PT LDS RZ, [RZ] ;  /* 0x00000000fffff984 */ /* 0x000fe20000000800 */
[----:B------:R-:W-:Y:S01]  /*4120*/  @!PT LDS RZ, [RZ] ;  /* 0x00000000fffff984 */ /* 0x000fe20000000800 */
[----:B------:R-:W-:Y:S01]  /*4130*/  @!PT LDS RZ, [RZ] ;  /* 0x00000000fffff984 */ /* 0x000fe20000000800 */
[----:B------:R3:W-:Y:S06]  /*4140*/  MEMBAR.ALL.CTA ;  /* 0x0000000000007992 */ /* 0x0007ec0000008000 */
[----:B---3--:R-:W3:Y:S02]  /*4150*/  FENCE.VIEW.ASYNC.S ;  /* 0x00000000000073c6 */ /* 0x008ee40000000000 */
[----:B---3--:R-:W-:Y:S01]  /*4160*/  SYNCS.ARRIVE.TRANS64.RED.A1T0 RZ, [UR6], RZ ;  /* 0x000000ffffff79a7 */ /* 0x008fe20008100406 */
[----:B--2---:R-:W-:-:S13]  /*4170*/  LOP3.LUT P1, RZ, R6, 0x1, RZ, 0xc0, !PT ;  /* 0x0000000106ff7812 */ /* 0x004fda000782c0ff */
[----:B------:R-:W-:Y:S05]  /*4180*/  @P1 BRA `(.L_x_71) ;  /* 0xfffffffc00981947 */ /* 0x000fea000383ffff */
[----:B------:R-:W-:-:S04]  /*4190*/  SHF.L.U32 R0, R2, 0x1f, RZ ;  /* 0x0000001f02007819 */ /* 0x000fc800000006ff */
[----:B------:R-:W2:Y:S02]  /*41a0*/  SYNCS.PHASECHK.TRANS64 P0, [UR40+0x1d8], R0 ;  /* 0x0001d800ff0075a7 */ /* 0x000ea40008001028 */
[----:B-12---:R-:W-:Y:S05]  /*41b0*/  @P0 EXIT ;  /* 0x000000000000094d */ /* 0x006fea0003800000 */
[----:B------:R-:W-:-:S07]  /*41c0*/  MOV R0, UR40 ;  /* 0x0000002800007c02 */ /* 0x000fce0008000f00 */
.L_x_72:
[----:B-1----:R-:W-:-:S04]  /*41d0*/  SHF.L.U32 R3, R2, 0x1f, RZ ;  /* 0x0000001f02037819 */ /* 0x002fc800000006ff */
[----:B------:R1:W2:Y:S03]  /*41e0*/  SYNCS.PHASECHK.TRANS64.TRYWAIT P0, [R0+URZ+0x1d8], R3 ;  /* 0x0001d803000075a7 */ /* 0x0002a600080011ff */
[----:B--2---:R-:W-:Y:S05]  /*41f0*/  @!P0 NANOSLEEP.SYNCS 0x989680 ;  /* 0x009896800000895d */ /* 0x004fea0003900000 */
[----:B------:R-:W2:Y:S02]  /*4200*/  @!P0 SYNCS.PHASECHK.TRANS64 P0, [R0+URZ+0x1d8], R3 ;  /* 0x0001d803000085a7 */ /* 0x000ea400080010ff */
[----:B--2---:R-:W-:Y:S05]  /*4210*/  @P0 EXIT ;  /* 0x000000000000094d */ /* 0x004fea0003800000 */
[----:B------:R-:W-:Y:S05]  /*4220*/  BRA `(.L_x_72) ;  /* 0xfffffffc00e87947 */ /* 0x000fea000383ffff */
.L_x_68:
[----:B------:R-:W-:Y:S05]  /*4230*/  BRA.U UP4, `(.L_x_73) ;  /* 0x0000000d04447547 */ /* 0x000fea000b800000 */
[----:B------:R-:W-:Y:S01]  /*4240*/  UMOV UR4, 0x40 ;  /* 0x0000004000047882 */ /* 0x000fe20000000000 */
[----:B------:R-:W-:Y:S01]  /*4250*/  NOP ;  /* 0x0000000000007918 */ /* 0x000fe20000000000 */
[----:B------:R-:W-:Y:S01]  /*4260*/  ULEA UR4, UR40, UR4, 0x18 ;  /* 0x0000000428047291 */ /* 0x000fe2000f8ec0ff */
[----:B------:R-:W-:Y:S02]  /*4270*/  UMOV UR5, 0x400 ;  /* 0x0000040000057882 */ /* 0x000fe40000000000 */
[----:B------:R-:W-:-:S06]  /*4280*/  ULEA UR40, UR40, UR5, 0x18 ;  /* 0x0000000528287291 */ /* 0x000fcc000f8ec0ff */
[----:B------:R-:W2:Y:S02]  /*4290*/  LDS.U8 R2, [UR4+0x1c] ;  /* 0x00001c04ff027984 */ /* 0x000ea40008000000 */
[----:B--2---:R-:W-:-:S13]  /*42a0*/  ISETP.NE.AND P0, PT, R2, RZ, PT ;  /* 0x000000ff0200720c */ /* 0x004fda0003f05270 */
[----:B------:R-:W-:Y:S05]  /*42b0*/  @P0 BRA `(.L_x_74) ;  /* 0x0000000000580947 */ /* 0x000fea0003800000 */
[----:B------:R-:W-:-:S13]  /*42c0*/  ELECT P0, URZ, PT ;  /* 0x0000000000ff782f */ /* 0x000fda0003800000 */
[----:B------:R-:W-:Y:S05]  /*42d0*/  @!P0 BRA `(.L_x_75) ;  /* 0x0000000000608947 */ /* 0x000fea0003800000 */
[----:B------:R-:W-:Y:S01]  /*42e0*/  UMOV UR5, 0x10 ;  /* 0x0000001000057882 */ /* 0x000fe20000000000 */
[----:B------:R-:W-:Y:S01]  /*42f0*/  HFMA2 R2, -RZ, RZ, 0, 5.9604644775390625e-08 ;  /* 0x00000001ff027431 */ /* 0x000fe200000001ff */
[----:B------:R-:W-:-:S03]  /*4300*/  MOV R3, 0xffff ;  /* 0x0000ffff00037802 */ /* 0x000fc60000000f00 */
[----:B------:R-:W-:Y:S04]  /*4310*/  DEPBAR.LE SB2, 0x36 ;  /* 0x0000ad800000791a */ /* 0x000fe80000000000 */
[----:B------:R-:W2:Y:S02]  /*4320*/  UTCATOMSWS.FIND_AND_SET.ALIGN UP0, UR5, UR5 ;  /* 0x00000005000575e3 */ /* 0x000ea40008000800 */
[----:B--2---:R-:W-:Y:S01]  /*4330*/  MOV R4, UR5 ;  /* 0x0000000500047c02 */ /* 0x004fe20008000f00 */
[----:B------:R-:W-:Y:S06]  /*4340*/  BRA.U UP0, `(.L_x_76) ;  /* 0x0000000100187547 */ /* 0x000fec000b800000 */
.L_x_77:
[----:B------:R-:W-:Y:S05]  /*4350*/  NANOSLEEP 0x64 ;  /* 0x000000640000795d */ /* 0x000fea0003800000 */
[----:B------:R-:W-:-:S05]  /*4360*/  UMOV UR5, 0x10 ;  /* 0x0000001000057882 */ /* 0x000fca0000000000 */
[----:B------:R-:W-:Y:S04]  /*4370*/  DEPBAR.LE SB2, 0x36 ;  /* 0x0000ad800000791a */ /* 0x000fe80000000000 */
[----:B------:R-:W2:Y:S02]  /*4380*/  UTCATOMSWS.FIND_AND_SET.ALIGN UP0, UR5, UR5 ;  /* 0x00000005000575e3 */ /* 0x000ea40008000800 */
[----:B--2---:R-:W-:Y:S01]  /*4390*/  MOV R4, UR5 ;  /* 0x0000000500047c02 */ /* 0x004fe20008000f00 */
[----:B------:R-:W-:Y:S05]  /*43a0*/  BRA.U !UP0, `(.L_x_77) ;  /* 0xfffffffd08e87547 */ /* 0x000fea000b83ffff */
.L_x_76:
[-C--:B------:R-:W-:Y:S02]  /*43b0*/  SHF.L.U32 R3, R3, R4.reuse, RZ ;  /* 0x0000000403037219 */ /* 0x080fe400000006ff */
[----:B------:R-:W-:Y:S01]  /*43c0*/  SHF.L.U32 R2, R2, R4, RZ ;  /* 0x0000000402027219 */ /* 0x000fe200000006ff */
[----:B------:R-:W-:Y:S02]  /*43d0*/  IMAD.SHL.U32 R4, R4, 0x20, RZ ;  /* 0x0000002004047824 */ /* 0x000fe400078e00ff */
[----:B------:R2:W-:Y:S04]  /*43e0*/  ATOMS.OR RZ, [UR4+0x14], R3 ;  /* 0x00001403ffff798c */ /* 0x0005e8000b000004 */
[----:B------:R2:W-:Y:S04]  /*43f0*/  ATOMS.OR RZ, [UR4+0x18], R2 ;  /* 0x00001802ffff798c */ /* 0x0005e8000b000004 */
[----:B------:R2:W-:Y:S01]  /*4400*/  STS [UR40+0x220], R4 ;  /* 0x00022004ff007988 */ /* 0x0005e20008000828 */
[----:B------:R-:W-:Y:S05]  /*4410*/  BRA `(.L_x_75) ;  /* 0x0000000000107947 */ /* 0x000fea0003800000 */
.L_x_74:
[----:B------:R-:W-:-:S05]  /*4420*/  MOV R2, 0xffffffff ;  /* 0xffffffff00027802 */ /* 0x000fca0000000f00 */
[----:B------:R2:W-:Y:S02]  /*4430*/  STS [UR40+0x220], R2 ;  /* 0x00022002ff007988 */ /* 0x0005e40008000828 */
[----:B--2---:R-:W-:Y:S02]  /*4440*/  MOV R2, 0x4460 ;  /* 0x0000446000027802 */ /* 0x004fe40000000f00 */
[----:B-1---5:R-:W-:Y:S05]  /*4450*/  CALL.REL.NOINC `($__internal_1_$__cuda_sm10x_tcgen05_guardrail_trap_phase_invalid_during_alloc) ;  /* 0x0000004c00707944 */ /* 0x022fea0003c00000 */
.L_x_75:
[----:B------:R-:W-:Y:S05]  /*4460*/  WARPSYNC.ALL ;  /* 0x0000000000007948 */ /* 0x000fea0003800000 */
[----:B------:R-:W3:Y:S01]  /*4470*/  S2UR UR7, SR_CgaCtaId ;  /* 0x00000000000779c3 */ /* 0x000ee20000008800 */
[----:B------:R-:W-:Y:S01]  /*4480*/  UMOV UR4, 0x400 ;  /* 0x0000040000047882 */ /* 0x000fe20000000000 */
[----:B------:R-:W-:-:S06]  /*4490*/  NOP ;  /* 0x0000000000007918 */ /* 0x000fcc0000000000 */
[----:B------:R-:W-:Y:S06]  /*44a0*/  BAR.ARV 0x6, 0xa0 ;  /* 0x0182800000007b1d */ /* 0x000fec0000002000 */
[----:B------:R-:W4:Y:S01]  /*44b0*/  LDCU UR5, c[0x0][0x394] ;  /* 0x00007280ff0577ac */ /* 0x000f220008000800 */
[----:B------:R-:W-:Y:S01]  /*44c0*/  LOP3.LUT R0, R0, 0xffff, RZ, 0xc0, !PT ;  /* 0x0000ffff00007812 */ /* 0x000fe200078ec0ff */
[----:B------:R-:W-:Y:S02]  /*44d0*/  IMAD.MOV.U32 R9, RZ, RZ, 0x1 ;  /* 0x00000001ff097424 */ /* 0x000fe400078e00ff */
[----:B------:R-:W-:Y:S01]  /*44e0*/  IMAD.MOV.U32 R8, RZ, RZ, RZ ;  /* 0x000000ffff087224 */ /* 0x000fe200078e00ff */
[----:B------:R-:W-:Y:S01]  /*44f0*/  R2UR UR10, R0 ;  /* 0x00000000000a72ca */ /* 0x000fe200000e0000 */
[----:B--2---:R-:W-:Y:S01]  /*4500*/  IMAD.MOV.U32 R3, RZ, RZ, RZ ;  /* 0x000000ffff037224 */ /* 0x004fe200078e00ff */
[----:B------:R-:W-:Y:S01]  /*4510*/  UMOV UR17, URZ ;  /* 0x000000ff00117c82 */ /* 0x000fe20008000000 */
[----:B------:R-:W-:Y:S01]  /*4520*/  UMOV UR16, URZ ;  /* 0x000000ff00107c82 */ /* 0x000fe20008000000 */
[----:B------:R-:W-:Y:S01]  /*4530*/  UMOV UR22, 0x0 ;  /* 0x0000000000167882 */ /* 0x000fe20000000000 */
[----:B---3--:R-:W-:Y:S01]  /*4540*/  ULEA UR7, UR7, UR4, 0x18 ;  /* 0x0000000407077291 */ /* 0x008fe2000f8ec0ff */
[----:B------:R-:W2:Y:S03]  /*4550*/  LDCU UR4, c[0x0][0x394] ;  /* 0x00007280ff0477ac */ /* 0x000ea60008000800 */
[----:B------:R-:W-:-:S02]  /*4560*/  UIADD3 UR19, UPT, UPT, UR7, 0x2600, URZ ;  /* 0x0000260007137890 */ /* 0x000fc4000fffe0ff */
[----:B----4-:R-:W-:-:S03]  /*4570*/  UIADD3 UR5, UPT, UPT, UR5, 0x3f, URZ ;  /* 0x0000003f05057890 */ /* 0x010fc6000fffe0ff */
[----:B------:R-:W3:Y:S01]  /*4580*/  LDS R2, [UR7+0x220] ;  /* 0x00022007ff027984 */ /* 0x000ee20008000800 */
[----:B------:R-:W-:Y:S02]  /*4590*/  UIADD3 UR18, UPT, UPT, UR7, 0x1d600, URZ ;  /* 0x0001d60007127890 */ /* 0x000fe4000fffe0ff */
[----:B------:R-:W-:Y:S02]  /*45a0*/  USHF.R.S32.HI UR6, URZ, 0x1f, UR5 ;  /* 0x0000001fff067899 */ /* 0x000fe40008011405 */
[----:B------:R-:W-:Y:S02]  /*45b0*/  USHF.R.U32.HI UR19, URZ, 0x4, UR19 ;  /* 0x00000004ff137899 */ /* 0x000fe40008011613 */
[----:B------:R-:W-:Y:S02]  /*45c0*/  ULEA.HI UR6, UR6, UR5, URZ, 0x6 ;  /* 0x0000000506067291 */ /* 0x000fe4000f8f30ff */
[----:B------:R-:W-:Y:S02]  /*45d0*/  UIADD3 UR5, UPT, UPT, UR7, 0x1d8, URZ ;  /* 0x000001d807057890 */ /* 0x000fe4000fffe0ff */
[----:B------:R-:W-:-:S02]  /*45e0*/  USHF.R.S32.HI UR6, URZ, 0x6, UR6 ;  /* 0x00000006ff067899 */ /* 0x000fc40008011406 */
[----:B------:R-:W-:Y:S02]  /*45f0*/  USHF.R.U32.HI UR18, URZ, 0x4, UR18 ;  /* 0x00000004ff127899 */ /* 0x000fe40008011612 */
[----:B------:R-:W-:Y:S02]  /*4600*/  UISETP.LT.AND UP0, UPT, UR6, 0x1, UPT ;  /* 0x000000010600788c */ /* 0x000fe4000bf01270 */
[----:B------:R-:W-:Y:S02]  /*4610*/  UPRMT UR5, URZ, 0x654, UR5 ;  /* 0x00000654ff057896 */ /* 0x000fe40008000005 */
[----:B------:R-:W-:Y:S02]  /*4620*/  USEL UR11, UR6, 0x1, !UP0 ;  /* 0x00000001060b7887 */ /* 0x000fe4000c000000 */
[----:B------:R-:W-:Y:S02]  /*4630*/  ULOP3.LUT UR19, UR19, 0x3fff, URZ, 0xc0, !UPT ;  /* 0x00003fff13137892 */ /* 0x000fe4000f8ec0ff */
[----:B------:R-:W-:-:S02]  /*4640*/  ULOP3.LUT UR18, UR18, 0x3fff, URZ, 0xc0, !UPT ;  /* 0x00003fff12127892 */ /* 0x000fc4000f8ec0ff */
[----:B------:R-:W-:Y:S02]  /*4650*/  UIADD3 UR11, UPT, UPT, -UR11, URZ, URZ ;  /* 0x000000ff0b0b7290 */ /* 0x000fe4000fffe1ff */
[----:B--2---:R-:W-:Y:S01]  /*4660*/  UISETP.GE.AND UP3, UPT, UR4, 0x1, UPT ;  /* 0x000000010400788c */ /* 0x004fe2000bf66270 */
[----:B------:R-:W-:Y:S01]  /*4670*/  UMOV UR23, 0x4118010 ;  /* 0x0411801000177882 */ /* 0x000fe20000000000 */
[----:B------:R-:W-:Y:S01]  /*4680*/  UMOV UR20, 0x0 ;  /* 0x0000000000147882 */ /* 0x000fe20000000000 */
[----:B------:R-:W-:Y:S01]  /*4690*/  UMOV UR21, 0x4118010 ;  /* 0x0411801000157882 */ /* 0x000fe20000000000 */
[C---:B---3--:R-:W-:Y:S01]  /*46a0*/  VIADD R5, R2.reuse, 0x40 ;  /* 0x0000004002057836 */ /* 0x048fe20000000000 */
[----:B------:R-:W-:-:S04]  /*46b0*/  LOP3.LUT R4, R2, 0xffff, RZ, 0xc0, !PT ;  /* 0x0000ffff02047812 */ /* 0x000fc800078ec0ff */
[----:B------:R-:W-:-:S05]  /*46c0*/  LOP3.LUT R5, R5, 0xffff, RZ, 0xc0, !PT ;  /* 0x0000ffff05057812 */ /* 0x000fca00078ec0ff */
[----:B------:R2:W-:Y:S02]  /*46d0*/  STL.64 [R1], R4 ;  /* 0x0000000401007387 */ /* 0x0005e40000100a00 */
.L_x_84:
[----:B--2---:R-:W-:-:S04]  /*46e0*/  SHF.L.U32 R5, R8, 0x1f, RZ ;  /* 0x0000001f08057819 */ /* 0x004fc800000006ff */
[----:B------:R-:W2:Y:S02]  /*46f0*/  SYNCS.PHASECHK.TRANS64.TRYWAIT P0, [UR7+0x1d0], R5 ;  /* 0x0001d005ff0075a7 */ /* 0x000ea40008001107 */
[----:B--23--:R-:W-:Y:S05]  /*4700*/  @!P0 BRA `(.L_x_78) ;  /* 0x0000004400b48947 */ /* 0x00cfea0003800000 */
.L_x_181:
[----:B--2---:R-:W2:Y:S01]  /*4710*/  LDS.128 R4, [UR7+0x210] ;  /* 0x00021007ff047984 */ /* 0x004ea20008000c00 */
[----:B------:R-:W-:Y:S01]  /*4720*/  ULEA UR9, UR17, UR7, 0x3 ;  /* 0x0000000711097291 */ /* 0x000fe2000f8e18ff */
[----:B------:R-:W-:Y:S01]  /*4730*/  SHF.L.U32 R0, R9, 0x1f, RZ ;  /* 0x0000001f09007819 */ /* 0x000fe200000006ff */
[----:B------:R-:W-:Y:S01]  /*4740*/  @!PT LDS RZ, [RZ] ;  /* 0x00000000fffff984 */ /* 0x000fe20000000800 */
[----:B------:R-:W-:Y:S01]  /*4750*/  @!PT LDS RZ, [RZ] ;  /* 0x00000000fffff984 */ /* 0x000fe20000000800 */
[----:B------:R-:W-:Y:S01]  /*4760*/  @!PT LDS RZ, [RZ] ;  /* 0x00000000fffff984 */ /* 0x000fe20000000800 */
[----:B------:R-:W-:Y:S01]  /*4770*/  @!PT LDS RZ, [RZ] ;  /* 0x00000000fffff984 */ /* 0x000fe20000000800 */
[----:B------:R3:W-:Y:S06]  /*4780*/  MEMBAR.ALL.CTA ;  /* 0x0000000000007992 */ /* 0x0007ec0000008000 */
[----:B---3--:R-:W3:Y:S02]  /*4790*/  FENCE.VIEW.ASYNC.S ;  /* 0x00000000000073c6 */ /* 0x008ee40000000000 */
[----:B---3--:R-:W-:Y:S01]  /*47a0*/  SYNCS.ARRIVE.TRANS64.RED.A1T0 RZ, [UR5], RZ ;  /* 0x000000ffffff79a7 */ /* 0x008fe20008100405 */
[----:B------:R-:W3:Y:S01]  /*47b0*/  SYNCS.PHASECHK.TRANS64.TRYWAIT P0, [UR9+0x1f0], R0 ;  /* 0x0001f000ff0075a7 */ /* 0x000ee20008001109 */
[----:B--2---:R-:W-:Y:S01]  /*47c0*/  LOP3.LUT P2, RZ, R6, 0x1, RZ, 0xc0, !PT ;  /* 0x0000000106ff7812 */ /* 0x004fe2000784c0ff */
[----:B---3--:R-:W-:-:S12]  /*47d0*/  @!P0 BRA `(.L_x_79) ;  /* 0x0000004400988947 */ /* 0x008fd80003800000 */
.L_x_183:
[----:B------:R-:W-:Y:S05]  /*47e0*/  BRA.U !UP3, `(.L_x_80) ;  /* 0x000000010bc87547 */ /* 0x000fea000b800000 */
[----:B--2---:R-:W-:Y:S01]  /*47f0*/  IMAD.U32 R0, RZ, RZ, UR17 ;  /* 0x00000011ff007e24 */ /* 0x004fe2000f8e00ff */
[----:B------:R-:W-:-:S04]  /*4800*/  ULEA UR4, UR16, UR7, 0x3 ;  /* 0x0000000710047291 */ /* 0x000fc8000f8e18ff */
[----:B------:R-:W-:Y:S02]  /*4810*/  LEA R4, R0, R1, 0x2 ;  /* 0x0000000100047211 */ /* 0x000fe400078e10ff */
[----:B------:R-:W-:-:S04]  /*4820*/  SHF.L.U32 R0, R3, 0x1f, RZ ;  /* 0x0000001f03007819 */ /* 0x000fc800000006ff */
[----:B------:R-:W5:Y:S01]  /*4830*/  LDL R4, [R4] ;  /* 0x0000000004047983 */ /* 0x000f620000100800 */
[----:B------:R2:W3:Y:S01]  /*4840*/  SYNCS.PHASECHK.TRANS64.TRYWAIT P1, [UR4], R0 ;  /* 0x00000000ff0075a7 */ /* 0x0004e20008021104 */
[----:B------:R-:W-:Y:S01]  /*4850*/  UPLOP3.LUT UP4, UPT, UPT, UPT, UPT, 0x40, 0x4 ;  /* 0x000000000004789c */ /* 0x000fe20003f8e870 */
[----:B------:R-:W-:Y:S01]  /*4860*/  UMOV UR15, UR11 ;  /* 0x0000000b000f7c82 */ /* 0x000fe20008000000 */
[----:B------:R-:W-:Y:S01]  /*4870*/  UMOV UR14, UR6 ;  /* 0x00000006000e7c82 */ /* 0x000fe20008000000 */
[----:B------:R-:W-:-:S08]  /*4880*/  UMOV UR13, UR16 ;  /* 0x00000010000d7c82 */ /* 0x000fd00008000000 */
.L_x_83:
[----:B------:R-:W-:Y:S02]  /*4890*/  UIADD3 UR15, UPT, UPT, UR15, 0x1, URZ ;  /* 0x000000010f0f7890 */ /* 0x000fe4000fffe0ff */
[----:B----4-:R-:W-:Y:S02]  /*48a0*/  ULEA UR8, UR13, UR7, 0x3 ;  /* 0x000000070d087291 */ /* 0x010fe4000f8e18ff */
[----:B------:R-:W-:Y:S01]  /*48b0*/  UISETP.NE.AND UP0, UPT, UR15, URZ, UPT ;  /* 0x000000ff0f00728c */ /* 0x000fe2000bf05270 */
[----:B--23--:R-:W-:Y:S10]  /*48c0*/  @P1 BRA `(.L_x_81) ;  /* 0x00000000000c1947 */ /* 0x00cff40003800000 */
[----:B------:R-:W-:Y:S04]  /*48d0*/  SHF.L.U32 R5, R3, 0x1f, RZ ;  /* 0x0000001f03057819 */ /* 0x000fe800000006ff */
[----:B------:R-:W3:Y:S02]  /*48e0*/  SYNCS.PHASECHK.TRANS64.TRYWAIT P0, [UR8], R5 ;  /* 0x00000005ff0075a7 */ /* 0x000ee40008001108 */
[----:B---3--:R-:W-:Y:S05]  /*48f0*/  @!P0 BRA `(.L_x_82) ;  /* 0x0000004400688947 */ /* 0x008fea0003800000 */
.L_x_81:
[----:B------:R-:W-:Y:S01]  /*4900*/  UISETP.NE.AND UP1, UPT, UR14, 0x1, UPT ;  /* 0x000000010e00788c */ /* 0x000fe2000bf25270 */
[----:B------:R-:W-:Y:S01]  /*4910*/  PLOP3.LUT P1, PT, PT, PT, PT, 0x80, 0x8 ;  /* 0x000000000008781c */ /* 0x000fe20003f2f070 */
[----:B------:R-:W-:Y:S02]  /*4920*/  UIADD3 UR16, UPT, UPT, UR13, 0x1, URZ ;  /* 0x000000010d107890 */ /* 0x000fe4000fffe0ff */
[----:B------:R-:W-:Y:S02]  /*4930*/  ULEA UR24, UR13, UR19, 0x8 ;  /* 0x000000130d187291 */ /* 0x000fe4000f8e40ff */
[----:B------:R-:W-:Y:S01]  /*4940*/  UISETP.NE.AND UP2, UPT, UR16, 0x1b, UPT ;  /* 0x0000001b1000788c */ /* 0x000fe2000bf45270 */
[----:B------:R-:W-:Y:S01]  /*4950*/  PLOP3.LUT P0, PT, PT, PT, UP1, 0x80, 0x8 ;  /* 0x000000000008781c */ /* 0x000fe20003f0f018 */
[----:B------:R-:W-:Y:S02]  /*4960*/  ULEA UR26, UR13, UR18, 0x8 ;  /* 0x000000120d1a7291 */ /* 0x000fe4000f8e40ff */
[----:B------:R-:W-:Y:S02]  /*4970*/  USEL UR12, URZ, 0x1, UP2 ;  /* 0x00000001ff0c7887 */ /* 0x000fe40009000000 */
[----:B------:R-:W-:Y:S02]  /*4980*/  USEL UR16, UR16, URZ, UP2 ;  /* 0x000000ff10107287 */ /* 0x000fe40009000000 */
[----:B------:R-:W-:Y:S02]  /*4990*/  UIADD3 UR28, UPT, UPT, UR24, 0x80, URZ ;  /* 0x00000080181c7890 */ /* 0x000fe4000fffe0ff */
[----:B------:R-:W-:Y:S01]  /*49a0*/  @UP1 ULEA UR4, UR16, UR7, 0x3 ;  /* 0x0000000710041291 */ /* 0x000fe2000f8e18ff */
[----:B------:R-:W-:Y:S01]  /*49b0*/  LOP3.LUT R3, R3, UR12, RZ, 0x3c, !PT ;  /* 0x0000000c03037c12 */ /* 0x000fe2000f8e3cff */
[----:B------:R-:W-:Y:S02]  /*49c0*/  UIADD3 UR30, UPT, UPT, UR26, 0x80, URZ ;  /* 0x000000801a1e7890 */ /* 0x000fe4000fffe0ff */
[----:B------:R-:W-:Y:S01]  /*49d0*/  UIADD3 UR8, UPT, UPT, UR8, 0xd8, URZ ;  /* 0x000000d808087890 */ /* 0x000fe2000fffe0ff */
[----:B--2---:R-:W-:Y:S01]  /*49e0*/  @P0 SHF.L.U32 R0, R3, 0x1f, RZ ;  /* 0x0000001f03000819 */ /* 0x004fe200000006ff */
[----:B------:R-:W-:Y:S01]  /*49f0*/  UMOV UR25, 0x80004020 ;  /* 0x8000402000197882 */ /* 0x000fe20000000000 */
[----:B------:R-:W-:Y:S01]  /*4a00*/  UMOV UR27, 0x80004020 ;  /* 0x80004020001b7882 */ /* 0x000fe20000000000 */
[----:B------:R-:W-:Y:S01]  /*4a10*/  UMOV UR29, 0x80004020 ;  /* 0x80004020001d7882 */ /* 0x000fe20000000000 */
[----:B------:R4:W2:Y:S01]  /*4a20*/  @P0 SYNCS.PHASECHK.TRANS64.TRYWAIT P1, [UR4], R0 ;  /* 0x00000000ff0005a7 */ /* 0x0008a20008021104 */
[----:B------:R-:W-:Y:S11]  /*4a30*/  ELECT P0, URZ, PT ;  /* 0x0000000000ff782f */ /* 0x000ff60003800000 */
[----:B------:R-:W-:Y:S02]  /*4a40*/  @!UPT UIADD3 URZ, UPT, UPT, URZ, URZ, URZ ;  /* 0x000000fffffff290 */ /* 0x000fe4000fffe0ff */
[C---:B-----5:R-:W-:Y:S02]  /*4a50*/  @P0 R2UR.BROADCAST UR12, R4.reuse ;  /* 0x00000000040c02ca */ /* 0x060fe400008e0000 */
[----:B------:R-:W-:Y:S11]  /*4a60*/  ELECT P0, URZ, PT ;  /* 0x0000000000ff782f */ /* 0x000ff60003800000 */
[----:B------:R-:W-:Y:S02]  /*4a70*/  @!UPT UIADD3 URZ, UPT, UPT, URZ, URZ, URZ ;  /* 0x000000fffffff290 */ /* 0x000fe4000fffe0ff */
[----:B------:R-:W-:Y:S01]  /*4a80*/  @P0 R2UR.BROADCAST UR4, R4 ;  /* 0x00000000040402ca */ /* 0x000fe200008e0000 */
[----:B------:R-:W-:Y:S01]  /*4a90*/  UIADD3 UR14, UPT, UPT, UR14, -0x1, URZ ;  /* 0xffffffff0e0e7890 */ /* 0x000fe2000fffe0ff */
[----:B------:R-:W-:Y:S01]  /*4aa0*/  UMOV UR31, 0x80004020 ;  /* 0x80004020001f7882 */ /* 0x000fe20000000000 */
[----:B------:R-:W-:Y:S01]  /*4ab0*/  UMOV UR13, UR16 ;  /* 0x00000010000d7c82 */ /* 0x000fe20008000000 */
[----:B------:R4:W-:Y:S01]  /*4ac0*/  UTCQMMA gdesc[UR24], gdesc[UR26], tmem[UR12], tmem[UR22], idesc[UR23], UP4 ;  /* 0x00ff161a180075ea */ /* 0x0009e2000a00030c */
[----:B------:R-:W-:Y:S08]  /*4ad0*/  UPLOP3.LUT UP4, UPT, UPT, UPT, UPT, 0x80, 0x8 ;  /* 0x000000000008789c */ /* 0x000ff00003f8f070 */
[----:B------:R4:W-:Y:S01]  /*4ae0*/  UTCQMMA gdesc[UR28], gdesc[UR30], tmem[UR4], tmem[UR20], idesc[UR21], UPT ;  /* 0x00ff141e1c0075ea */ /* 0x0009e2000b800304 */
[----:B------:R4:W-:Y:S01]  /*4af0*/  UTCBAR.MULTICAST [UR8], URZ, UR10 ;  /* 0x000000ff080073e9 */ /* 0x0009e2000800080a */
[----:B------:R-:W-:Y:S05]  /*4b00*/  BRA.U UP0, `(.L_x_83) ;  /* 0xfffffffd00607547 */ /* 0x000fea000b83ffff */
.L_x_80:
[----:B------:R-:W-:Y:S01]  /*4b10*/  UIADD3 UR17, UPT, UPT, UR17, 0x1, URZ ;  /* 0x0000000111117890 */ /* 0x000fe2000fffe0ff */
[----:B------:R-:W-:Y:S01]  /*4b20*/  LOP3.LUT R8, R8, 0x1, RZ, 0x3c, !PT ;  /* 0x0000000108087812 */ /* 0x000fe200078e3cff */
[----:B------:R-:W-:Y:S02]  /*4b30*/  UIADD3 UR9, UPT, UPT, UR9, 0x1e0, URZ ;  /* 0x000001e009097890 */ /* 0x000fe4000fffe0ff */
[----:B------:R-:W-:-:S04]  /*4b40*/  UISETP.NE.AND UP0, UPT, UR17, 0x2, UPT ;  /* 0x000000021100788c */ /* 0x000fc8000bf05270 */
[----:B----4-:R-:W-:Y:S02]  /*4b50*/  USEL UR4, URZ, 0x1, UP0 ;  /* 0x00000001ff047887 */ /* 0x010fe40008000000 */
[----:B------:R-:W-:Y:S01]  /*4b60*/  USEL UR17, UR17, URZ, UP0 ;  /* 0x000000ff11117287 */ /* 0x000fe20008000000 */
[----:B------:R3:W-:Y:S03]  /*4b70*/  UTCBAR [UR9], URZ ;  /* 0x000000ff090073e9 */ /* 0x0007e600080000ff */
[----:B------:R-:W-:Y:S01]  /*4b80*/  LOP3.LUT R9, R9, UR4, RZ, 0x3c, !PT ;  /* 0x0000000409097c12 */ /* 0x000fe2000f8e3cff */
[----:B------:R-:W-:Y:S07]  /*4b90*/  @P2 BRA `(.L_x_84) ;  /* 0xfffffff800d02947 */ /* 0x000fee000383ffff */
[----:B------:R-:W4:Y:S01]  /*4ba0*/  S2UR UR4, SR_CgaCtaId ;  /* 0x00000000000479c3 */ /* 0x000f220000008800 */
[----:B------:R-:W-:Y:S01]  /*4bb0*/  ELECT P0, URZ, PT ;  /* 0x0000000000ff782f */ /* 0x000fe20003800000 */
[----:B--2---:R-:W-:Y:S01]  /*4bc0*/  IMAD.MOV.U32 R0, RZ, RZ, 0x1 ;  /* 0x00000001ff007424 */ /* 0x004fe200078e00ff */
[----:B------:R-:W-:Y:S01]  /*4bd0*/  UIADD3 UR7, UPT, UPT, UR7, 0x1f0, URZ ;  /* 0x000001f007077890 */ /* 0x000fe2000fffe0ff */
[----:B------:R-:W-:Y:S01]  /*4be0*/  SHF.L.U32 R3, R9, 0x1f, RZ ;  /* 0x0000001f09037819 */ /* 0x000fe200000006ff */
[----:B------:R-:W-:-:S03]  /*4bf0*/  UMOV UR5, 0x40 ;  /* 0x0000004000057882 */ /* 0x000fc60000000000 */
[----:B------:R-:W-:Y:S01]  /*4c00*/  UVIRTCOUNT.DEALLOC.SMPOOL 0x80 ;  /* 0x000000800000784c */ /* 0x000fe20000000000 */
[----:B----4-:R-:W-:Y:S02]  /*4c10*/  ULEA UR4, UR4, UR5, 0x18 ;  /* 0x0000000504047291 */ /* 0x010fe4000f8ec0ff */
[----:B------:R-:W-:-:S07]  /*4c20*/  ULEA UR5, UR17, UR7, 0x3 ;  /* 0x0000000711057291 */ /* 0x000fce000f8e18ff */
[----:B------:R2:W-:Y:S02]  /*4c30*/  @P0 STS.U8 [UR4+0x1c], R0 ;  /* 0x00001c00ff000988 */ /* 0x0005e40008000004 */
[----:B------:R-:W4:Y:S02]  /*4c40*/  SYNCS.PHASECHK.TRANS64.TRYWAIT P0, [UR5], R3 ;  /* 0x00000003ff0075a7 */ /* 0x000f240008001105 */
[----:B--2-4-:R-:W-:Y:S05]  /*4c50*/  @!P0 BRA `(.L_x_85) ;  /* 0x0000004000a88947 */ /* 0x014fea0003800000 */
.L_x_186:
[----:B------:R-:W-:-:S04]  /*4c60*/  UIADD3 UR6, UPT, UPT, UR17, 0x1, URZ ;  /* 0x0000000111067890 */ /* 0x000fc8000fffe0ff */
[----:B------:R-:W-:-:S04]  /*4c70*/  UISETP.NE.AND UP0, UPT, UR6, 0x2, UPT ;  /* 0x000000020600788c */ /* 0x000fc8000bf05270 */
[----:B------:R-:W-:Y:S02]  /*4c80*/  USEL UR5, URZ, 0x1, UP0 ;  /* 0x00000001ff057887 */ /* 0x000fe40008000000 */
[----:B------:R-:W-:-:S04]  /*4c90*/  USEL UR6, UR6, URZ, UP0 ;  /* 0x000000ff06067287 */ /* 0x000fc80008000000 */
[----:B------:R-:W-:Y:S01]  /*4ca0*/  ULEA UR6, UR6, UR7, 0x3 ;  /* 0x0000000706067291 */ /* 0x000fe2000f8e18ff */
[----:B--2---:R-:W-:-:S04]  /*4cb0*/  LOP3.LUT R3, R9, UR5, RZ, 0x3c, !PT ;  /* 0x0000000509037c12 */ /* 0x004fc8000f8e3cff */
[----:B------:R-:W-:-:S04]  /*4cc0*/  SHF.L.U32 R3, R3, 0x1f, RZ ;  /* 0x0000001f03037819 */ /* 0x000fc800000006ff */
[----:B------:R-:W2:Y:S02]  /*4cd0*/  SYNCS.PHASECHK.TRANS64.TRYWAIT P0, [UR6], R3 ;  /* 0x00000003ff0075a7 */ /* 0x000ea40008001106 */
[----:B--2---:R-:W-:Y:S05]  /*4ce0*/  @!P0 BRA `(.L_x_86) ;  /* 0x00000040009c8947 */ /* 0x004fea0003800000 */
.L_x_188:
[----:B------:R-:W-:Y:S01]  /*4cf0*/  NOP ;  /* 0x0000000000007918 */ /* 0x000fe20000000000 */
[----:B--2---:R-:W2:Y:S01]  /*4d00*/  LDS R0, [UR4+0x14] ;  /* 0x00001404ff007984 */ /* 0x004ea20008000800 */
[----:B------:R-:W-:Y:S01]  /*4d10*/  LOP3.LUT R2, R2, 0xffff, RZ, 0xc0, !PT ;  /* 0x0000ffff02027812 */ /* 0x000fe200078ec0ff */
[----:B------:R-:W-:Y:S02]  /*4d20*/  IMAD.MOV.U32 R3, RZ, RZ, 0xffff ;  /* 0x0000ffffff037424 */ /* 0x000fe400078e00ff */
[----:B------:R-:W-:Y:S01]  /*4d30*/  IMAD.MOV.U32 R5, RZ, RZ, 0x1 ;  /* 0x00000001ff057424 */ /* 0x000fe200078e00ff */
[----:B------:R-:W-:-:S04]  /*4d40*/  SHF.R.U32.HI R2, RZ, 0x5, R2 ;  /* 0x00000005ff027819 */ /* 0x000fc80000011602 */
[-C--:B------:R-:W-:Y:S02]  /*4d50*/  SHF.L.U32 R3, R3, R2.reuse, RZ ;  /* 0x0000000203037219 */ /* 0x080fe400000006ff */
[----:B------:R-:W-:Y:S02]  /*4d60*/  SHF.L.U32 R5, R5, R2, RZ ;  /* 0x0000000205057219 */ /* 0x000fe400000006ff */
[----:B--2---:R-:W-:-:S04]  /*4d70*/  LOP3.LUT R0, R0, R3, RZ, 0xc0, !PT ;  /* 0x0000000300007212 */ /* 0x004fc800078ec0ff */
[----:B------:R-:W-:-:S13]  /*4d80*/  ISETP.NE.AND P0, PT, R0, R3, PT ;  /* 0x000000030000720c */ /* 0x000fda0003f05270 */
[----:B------:R-:W-:Y:S05]  /*4d90*/  @P0 BRA `(.L_x_87) ;  /* 0x00000000005c0947 */ /* 0x000fea0003800000 */
[----:B------:R-:W2:Y:S02]  /*4da0*/  LDS R0, [UR4+0x18] ;  /* 0x00001804ff007984 */ /* 0x000ea40008000800 */
[----:B--2---:R-:W-:-:S04]  /*4db0*/  LOP3.LUT R0, R0, R5, RZ, 0xc0, !PT ;  /* 0x0000000500007212 */ /* 0x004fc800078ec0ff */
[----:B------:R-:W-:-:S13]  /*4dc0*/  ISETP.NE.AND P0, PT, R0, R5, PT ;  /* 0x000000050000720c */ /* 0x000fda0003f05270 */
[----:B------:R-:W-:Y:S05]  /*4dd0*/  @P0 BRA `(.L_x_88) ;  /* 0x0000000000400947 */ /* 0x000fea0003800000 */
[----:B------:R-:W-:Y:S01]  /*4de0*/  R2UR UR8, R3 ;  /* 0x00000000030872ca */ /* 0x000fe200000e0000 */
[----:B------:R-:W2:Y:S01]  /*4df0*/  S2R R2, SR_LANEID ;  /* 0x0000000000027919 */ /* 0x000ea20000000000 */
[----:B------:R-:W-:Y:S01]  /*4e00*/  LOP3.LUT R5, RZ, R5, RZ, 0x33, !PT ;  /* 0x00000005ff057212 */ /* 0x000fe200078e33ff */
[----:B------:R-:W-:Y:S02]  /*4e10*/  VOTEU.ANY UR7, UPT, PT ;  /* 0x0000000000077886 */ /* 0x000fe400038e0100 */
[----:B------:R-:W-:Y:S01]  /*4e20*/  UFLO.U32 UR7, UR7 ;  /* 0x00000007000772bd */ /* 0x000fe200080e0000 */
[----:B------:R-:W4:Y:S07]  /*4e30*/  REDUX UR5, R5 ;  /* 0x00000000050573c4 */ /* 0x000f2e0000000000 */
[----:B------:R-:W-:-:S06]  /*4e40*/  ULOP3.LUT UR8, URZ, UR8, URZ, 0x33, !UPT ;  /* 0x00000008ff087292 */ /* 0x000fcc000f8e33ff */
[----:B------:R-:W-:-:S04]  /*4e50*/  IMAD.U32 R0, RZ, RZ, UR8 ;  /* 0x00000008ff007e24 */ /* 0x000fc8000f8e00ff */
[----:B------:R-:W1:Y:S02]  /*4e60*/  REDUX UR6, R0 ;  /* 0x00000000000673c4 */ /* 0x000e640000000000 */
[----:B------:R1:W-:Y:S01]  /*4e70*/  UTCATOMSWS.AND URZ, UR8 ;  /* 0x0000000800ff79e3 */ /* 0x0003e20008000000 */
[----:B--2---:R-:W-:Y:S01]  /*4e80*/  ISETP.EQ.U32.AND P0, PT, R2, UR7, PT ;  /* 0x0000000702007c0c */ /* 0x004fe2000bf02070 */
[----:B----4-:R-:W-:Y:S02]  /*4e90*/  IMAD.U32 R2, RZ, RZ, UR5 ;  /* 0x00000005ff027e24 */ /* 0x010fe4000f8e00ff */
[----:B-1----:R-:W-:-:S10]  /*4ea0*/  IMAD.U32 R3, RZ, RZ, UR6 ;  /* 0x00000006ff037e24 */ /* 0x002fd4000f8e00ff */
[----:B------:R1:W-:Y:S04]  /*4eb0*/  @P0 ATOMS.AND RZ, [UR4+0x14], R3 ;  /* 0x00001403ffff098c */ /* 0x0003e8000a800004 */
[----:B------:R1:W-:Y:S01]  /*4ec0*/  @P0 ATOMS.AND RZ, [UR4+0x18], R2 ;  /* 0x00001802ffff098c */ /* 0x0003e2000a800004 */
[----:B------:R-:W-:Y:S05]  /*4ed0*/  BRA `(.L_x_89) ;  /* 0x0000000000147947 */ /* 0x000fea0003800000 */
.L_x_88:
[----:B------:R-:W-:Y:S02]  /*4ee0*/  MOV R2, 0x4f00 ;  /* 0x00004f0000027802 */ /* 0x000fe40000000f00 */
[----:B-1-3-5:R-:W-:Y:S05]  /*4ef0*/  CALL.REL.NOINC `($__internal_0_$__cuda_sm10x_tcgen05_guardrail_trap_col_being_dealloced_not_returned_by_alloc) ;  /* 0x0000004000bc7944 */ /* 0x02afea0003c00000 */
[----:B------:R-:W-:Y:S05]  /*4f00*/  BRA `(.L_x_89) ;  /* 0x0000000000087947 */ /* 0x000fea0003800000 */
.L_x_87:
[----:B------:R-:W-:Y:S02]  /*4f10*/  MOV R2, 0x4f30 ;  /* 0x00004f3000027802 */ /* 0x000fe40000000f00 */
[----:B-1-3-5:R-:W-:Y:S05]  /*4f20*/  CALL.REL.NOINC `($__internal_2_$__cuda_sm10x_tcgen05_guardrail_trap_unallocated_columns_being_dealloced) ;  /* 0x0000004000c87944 */ /* 0x02afea0003c00000 */
.L_x_89:
[----:B------:R-:W-:Y:S01]  /*4f30*/  NOP ;  /* 0x0000000000007918 */ /* 0x000fe20000000000 */
[----:B---3--:R-:W-:Y:S05]  /*4f40*/  EXIT ;  /* 0x000000000000794d */ /* 0x008fea0003800000 */
.L_x_73:
[----:B------:R-:W2:Y:S01]  /*4f50*/  LDC R3, c[0x0][0x384] ;  /* 0x0000e100ff037b82 */ /* 0x000ea20000000800 */
[----:B------:R-:W-:Y:S01]  /*4f60*/  UISETP.NE.OR UP6, UPT, UR4, 0x3, !UP6 ;  /* 0x000000030400788c */ /* 0x000fe2000f7c5670 */
[----:B--2---:R-:W-:-:S08]  /*4f70*/  IADD3 R3, PT, PT, R3, 0x3f, RZ ;  /* 0x0000003f03037810 */ /* 0x004fd00007ffe0ff */
[----:B------:R-:W-:Y:S05]  /*4f80*/  BRA.U UP6, `(.L_x_90) ;  /* 0x0000001106147547 */ /* 0x000fea000b800000 */
[----:B------:R-:W2:Y:S01]  /*4f90*/  LDC R19, c[0x0][0x38c] ;  /* 0x0000e300ff137b82 */ /* 0x000ea20000000800 */
[----:B------:R-:W3:Y:S01]  /*4fa0*/  LDCU.64 UR6, c[0x0][0x988] ;  /* 0x00013100ff0677ac */ /* 0x000ee20008000a00 */
[----:B------:R-:W-:Y:S01]  /*4fb0*/  SHF.R.S32.HI R30, RZ, 0x1f, R3 ;  /* 0x0000001fff1e7819 */ /* 0x000fe20000011403 */
[----:B------:R-:W-:Y:S01]  /*4fc0*/  IMAD.MOV.U32 R28, RZ, RZ, 0x1 ;  /* 0x00000001ff1c7424 */ /* 0x000fe200078e00ff */
[----:B------:R-:W4:Y:S02]  /*4fd0*/  LDCU.64 UR8, c[0x0][0x348] ;  /* 0x00006900ff0877ac */ /* 0x000f240008000a00 */
[----:B------:R-:W-:Y:S01]  /*4fe0*/  LEA.HI R30, R30, R3, RZ, 0x6 ;  /* 0x000000031e1e7211 */ /* 0x000fe200078f30ff */
[----:B------:R-:W-:Y:S01]  /*4ff0*/  IMAD.MOV.U32 R27, RZ, RZ, RZ ;  /* 0x000000ffff1b7224 */ /* 0x000fe200078e00ff */
[----:B------:R-:W1:Y:S01]  /*5000*/  LDC R24, c[0x0][0x388] ;  /* 0x0000e200ff187b82 */ /* 0x000e620000000800 */
[----:B------:R-:W4:Y:S01]  /*5010*/  LDCU.64 UR4, c[0x0][0x990] ;  /* 0x00013200ff0477ac */ /* 0x000f220008000a00 */
[----:B------:R-:W-:Y:S01]  /*5020*/  SHF.R.S32.HI R30, RZ, 0x6, R30 ;  /* 0x00000006ff1e7819 */ /* 0x000fe2000001141e */
[----:B------:R-:W-:Y:S01]  /*5030*/  UMOV UR16, 0x400 ;  /* 0x0000040000107882 */ /* 0x000fe20000000000 */
[----:B------:R-:W-:-:S04]  /*5040*/  USEL UR17, URZ, 0x1, UP5 ;  /* 0x00000001ff117887 */ /* 0x000fc8000a800000 */
[----:B------:R-:W1:Y:S01]  /*5050*/  LDC R0, c[0x0][0xc30] ;  /* 0x00030c00ff007b82 */ /* 0x000e620000000800 */
[----:B------:R-:W-:Y:S02]  /*5060*/  ULEA UR16, UR40, UR16, 0x18 ;  /* 0x0000001028107291 */ /* 0x000fe4000f8ec0ff */
[----:B---3--:R-:W-:Y:S02]  /*5070*/  UISETP.NE.U32.AND UP1, UPT, UR6, URZ, UPT ;  /* 0x000000ff0600728c */ /* 0x008fe4000bf25070 */
[----:B------:R-:W-:Y:S02]  /*5080*/  UIADD3 UR10, UPT, UPT, UR16, 0x1b0, URZ ;  /* 0x000001b0100a7890 */ /* 0x000fe4000fffe0ff */
[----:B------:R-:W-:Y:S01]  /*5090*/  UISETP.NE.AND.EX UP1, UPT, UR7, URZ, UPT, UP1 ;  /* 0x000000ff0700728c */ /* 0x000fe2000bf25310 */
[----:B------:R-:W3:Y:S01]  /*50a0*/  LDC R25, c[0x0][0x370] ;  /* 0x0000dc00ff197b82 */ /* 0x000ee20000000800 */
[C---:B--2---:R-:W-:Y:S01]  /*50b0*/  R2UR UR15, R19.reuse ;  /* 0x00000000130f72ca */ /* 0x044fe200000e0000 */
[----:B----4-:R-:W-:Y:S01]  /*50c0*/  UIADD3 UR20, UP2, UPT, UR8, 0x680, URZ ;  /* 0x0000068008147890 */ /* 0x010fe2000ff5e0ff */
[----:B------:R-:W-:Y:S01]  /*50d0*/  R2UR UR7, R19 ;  /* 0x00000000130772ca */ /* 0x000fe200000e0000 */
[----:B------:R-:W-:-:S02]  /*50e0*/  UISETP.NE.U32.AND UP3, UPT, UR4, URZ, UPT ;  /* 0x000000ff0400728c */ /* 0x000fc4000bf65070 */
[----:B------:R-:W-:Y:S02]  /*50f0*/  UIADD3 UR18, UPT, UPT, UR16, 0x1d8, URZ ;  /* 0x000001d810127890 */ /* 0x000fe4000fffe0ff */
[----:B------:R-:W2:Y:S01]  /*5100*/  LDC R2, c[0x0][0xc0c] ;  /* 0x00030300ff027b82 */ /* 0x000ea20000000800 */
[----:B-1----:R-:W-:Y:S01]  /*5110*/  R2UR UR6, R24 ;  /* 0x00000000180672ca */ /* 0x002fe200000e0000 */
[----:B------:R-:W-:Y:S02]  /*5120*/  UIADD3.X UR21, UPT, UPT, URZ, UR9, URZ, UP2, !UPT ;  /* 0x00000009ff157290 */ /* 0x000fe400097fe4ff */
[----:B------:R-:W-:Y:S02]  /*5130*/  UPLOP3.LUT UP4, UPT, UPT, UPT, UPT, 0x40, 0x4 ;  /* 0x000000000004789c */ /* 0x000fe40003f8e870 */
[----:B------:R-:W-:Y:S02]  /*5140*/  UIADD3 UR8, UPT, UPT, UR16, 0x400, URZ ;  /* 0x0000040010087890 */ /* 0x000fe4000fffe0ff */
[----:B------:R-:W1:Y:S01]  /*5150*/  LDC R18, c[0x0][0xc20] ;  /* 0x00030800ff127b82 */ /* 0x000e620000000800 */
[----:B------:R-:W-:Y:S01]  /*5160*/  ISETP.NE.AND P1, PT, R0, 0x1, PT ;  /* 0x000000010000780c */ /* 0x000fe20003f25270 */
[----:B------:R-:W-:-:S02]  /*5170*/  UIADD3 UR9, UPT, UPT, UR16, 0x1b0, URZ ;  /* 0x000001b010097890 */ /* 0x000fc4000fffe0ff */
[----:B------:R-:W-:Y:S02]  /*5180*/  UPRMT UR40, UR40, 0x654, UR10 ;  /* 0x0000065428287896 */ /* 0x000fe4000800000a */
[----:B------:R-:W-:Y:S02]  /*5190*/  UPRMT UR18, URZ, 0x654, UR18 ;  /* 0x00000654ff127896 */ /* 0x000fe40008000012 */
[----:B------:R-:W4:Y:S01]  /*51a0*/  LDC.64 R16, c[0x0][0xc10] ;  /* 0x00030400ff107b82 */ /* 0x000f220000000a00 */
[----:B------:R-:W-:-:S07]  /*51b0*/  UISETP.NE.AND.EX UP3, UPT, UR5, URZ, UPT, UP3 ;  /* 0x000000ff0500728c */ /* 0x000fce000bf65330 */
[----:B------:R-:W1:Y:S08]  /*51c0*/  LDC.64 R6, c[0x0][0xc18] ;  /* 0x00030600ff067b82 */ /* 0x000e700000000a00 */
[----:B------:R-:W1:Y:S08]  /*51d0*/  LDC.64 R4, c[0x0][0xc28] ;  /* 0x00030a00ff047b82 */ /* 0x000e700000000a00 */
[----:B---3--:R-:W1:Y:S02]  /*51e0*/  LDC R26, c[0x0][0x374] ;  /* 0x0000dd00ff1a7b82 */ /* 0x008e640000000800 */
.L_x_100:
[----:B------:R-:W-:Y:S04]  /*51f0*/  SHF.L.U32 R3, R27, 0x1f, RZ ;  /* 0x0000001f1b037819 */ /* 0x000fe800000006ff */
[----:B------:R-:W3:Y:S02]  /*5200*/  SYNCS.PHASECHK.TRANS64.TRYWAIT P0, [UR16+0x1d0], R3 ;  /* 0x0001d003ff0075a7 */ /* 0x000ee40008001110 */
[----:B-1-3--:R-:W-:Y:S05]  /*5210*/  @!P0 BRA `(.L_x_91) ;  /* 0x0000003c00688947 */ /* 0x00afea0003800000 */
.L_x_190:
[----:B------:R-:W-:Y:S01]  /*5220*/  ISETP.GE.AND P0, PT, R40, 0x1, PT ;  /* 0x000000012800780c */ /* 0x000fe20003f06270 */
[----:B------:R-:W1:Y:S01]  /*5230*/  LDS.128 R20, [UR16+0x210] ;  /* 0x00021010ff147984 */ /* 0x000e620008000c00 */
[----:B------:R-:W-:Y:S02]  /*5240*/  ISETP.NE.U32.AND P4, PT, RZ, UR4, PT ;  /* 0x00000004ff007c0c */ /* 0x000fe4000bf85070 */
[----:B------:R-:W-:Y:S01]  /*5250*/  SHF.L.U32 R29, R28, 0x1f, RZ ;  /* 0x0000001f1c1d7819 */ /* 0x000fe200000006ff */
[----:B------:R-:W-:Y:S01]  /*5260*/  @!PT LDS RZ, [RZ] ;  /* 0x00000000fffff984 */ /* 0x000fe20000000800 */
[----:B------:R-:W-:Y:S01]  /*5270*/  @!PT LDS RZ, [RZ] ;  /* 0x00000000fffff984 */ /* 0x000fe20000000800 */
[----:B------:R-:W-:Y:S01]  /*5280*/  @!PT LDS RZ, [RZ] ;  /* 0x00000000fffff984 */ /* 0x000fe20000000800 */
[----:B------:R-:W-:Y:S01]  /*5290*/  @!PT LDS RZ, [RZ] ;  /* 0x00000000fffff984 */ /* 0x000fe20000000800 */
[----:B------:R2:W-:Y:S06]  /*52a0*/  MEMBAR.ALL.CTA ;  /* 0x0000000000007992 */ /* 0x0005ec0000008000 */
[----:B--2---:R-:W2:Y:S01]  /*52b0*/  FENCE.VIEW.ASYNC.S ;  /* 0x00000000000073c6 */ /* 0x004ea20000000000 */
[----:B------:R-:W-:Y:S01]  /*52c0*/  ISETP.NE.AND.EX P4, PT, RZ, UR5, PT, P4 ;  /* 0x00000005ff007c0c */ /* 0x000fe2000bf85340 */
[----:B--2---:R-:W-:Y:S01]  /*52d0*/  SYNCS.ARRIVE.TRANS64.RED.A1T0 RZ, [UR18], RZ ;  /* 0x000000ffffff79a7 */ /* 0x004fe20008100412 */
[----:B-1----:R-:W-:Y:S11]  /*52e0*/  LOP3.LUT P3, RZ, R22, 0x1, RZ, 0xc0, !PT ;  /* 0x0000000116ff7812 */ /* 0x002ff6000786c0ff */
[----:B------:R-:W-:Y:S02]  /*52f0*/  @!UPT UIADD3 URZ, UPT, UPT, URZ, URZ, URZ ;  /* 0x000000fffffff290 */ /* 0x000fe4000fffe0ff */
[----:B------:R-:W-:Y:S02]  /*5300*/  @P3 MOV R13, R20 ;  /* 0x00000014000d3202 */ /* 0x000fe40000000f00 */
[----:B------:R-:W-:Y:S01]  /*5310*/  @P3 LOP3.LUT R8, R21, 0xffff, RZ, 0xc0, !PT ;  /* 0x0000ffff15083812 */ /* 0x000fe200078ec0ff */
[----:B------:R-:W-:Y:S06]  /*5320*/  @!P0 BRA `(.L_x_92) ;  /* 0x0000000000a48947 */ /* 0x000fec0003800000 */
[----:B------:R-:W-:Y:S01]  /*5330*/  IMAD.HI.U32 R31, R26, R7, RZ ;  /* 0x000000071a1f7227 */ /* 0x000fe200078e00ff */
[----:B------:R-:W-:Y:S02]  /*5340*/  ISETP.NE.AND P0, PT, R6, 0x1, PT ;  /* 0x000000010600780c */ /* 0x000fe40003f05270 */
[----:B------:R-:W-:Y:S01]  /*5350*/  ISETP.NE.AND P2, PT, R40, 0x1, PT ;  /* 0x000000012800780c */ /* 0x000fe20003f45270 */
[----:B----4-:R-:W-:Y:S01]  /*5360*/  IMAD.HI.U32 R32, R25, R16, RZ ;  /* 0x0000001019207227 */ /* 0x010fe200078e00ff */
[----:B------:R-:W-:Y:S02]  /*5370*/  SHF.R.U32.HI R31, RZ, R18, R31 ;  /* 0x00000012ff1f7219 */ /* 0x000fe4000001161f */
[----:B------:R-:W-:Y:S01]  /*5380*/  ISETP.NE.AND P5, PT, R2, 0x1, PT ;  /* 0x000000010200780c */ /* 0x000fe20003fa5270 */
[----:B------:R-:W-:Y:S01]  /*5390*/  IMAD.HI.U32 R34, R13, R16, RZ ;  /* 0x000000100d227227 */ /* 0x000fe200078e00ff */
[----:B------:R-:W-:Y:S02]  /*53a0*/  SHF.R.U32.HI R32, RZ, R17, R32 ;  /* 0x00000011ff207219 */ /* 0x000fe40000011620 */
[----:B---3--:R-:W-:Y:S01]  /*53b0*/  SEL R3, R26, R31, !P0 ;  /* 0x0000001f1a037207 */ /* 0x008fe20004000000 */
[C---:B------:R-:W-:Y:S01]  /*53c0*/  IMAD.HI.U32 R31, R8.reuse, R7, RZ ;  /* 0x00000007081f7227 */ /* 0x040fe200078e00ff */
[----:B------:R-:W-:Y:S02]  /*53d0*/  SEL R11, R25, R32, !P5 ;  /* 0x00000020190b7207 */ /* 0x000fe40006800000 */
[----:B------:R-:W-:Y:S01]  /*53e0*/  SHF.R.U32.HI R34, RZ, R17, R34 ;  /* 0x00000011ff227219 */ /* 0x000fe20000011622 */
[----:B------:R-:W-:Y:S01]  /*53f0*/  IMAD.HI.U32 R36, R3, R4, RZ ;  /* 0x0000000403247227 */ /* 0x000fe200078e00ff */
[----:B------:R-:W-:Y:S03]  /*5400*/  SHF.R.U32.HI R31, RZ, R18, R31 ;  /* 0x00000012ff1f7219 */ /* 0x000fe6000001161f */
[----:B------:R-:W-:Y:S01]  /*5410*/  IMAD.HI.U32 R32, R11, R4, RZ ;  /* 0x000000040b207227 */ /* 0x000fe200078e00ff */
[----:B------:R-:W-:Y:S02]  /*5420*/  @P2 SHF.R.U32.HI R3, RZ, R5, R36 ;  /* 0x00000005ff032219 */ /* 0x000fe40000011624 */
[----:B------:R-:W-:Y:S02]  /*5430*/  SEL R9, R8, R31, !P0 ;  /* 0x0000001f08097207 */ /* 0x000fe40004000000 */
[----:B------:R-:W-:Y:S01]  /*5440*/  @P2 SHF.R.U32.HI R11, RZ, R5, R32 ;  /* 0x00000005ff0b2219 */ /* 0x000fe20000011620 */
[C---:B------:R-:W-:Y:S01]  /*5450*/  IMAD R10, R40.reuse, R3, RZ ;  /* 0x00000003280a7224 */ /* 0x040fe200078e02ff */
[----:B------:R-:W-:Y:S01]  /*5460*/  SEL R3, R13, R34, !P5 ;  /* 0x000000220d037207 */ /* 0x000fe20006800000 */
[C---:B------:R-:W-:Y:S03]  /*5470*/  IMAD.HI.U32 R14, R9.reuse, R4, RZ ;  /* 0x00000004090e7227 */ /* 0x040fe600078e00ff */
[----:B------:R-:W-:Y:S01]  /*5480*/  ISETP.GE.AND P0, PT, R9, R10, PT ;  /* 0x0000000a0900720c */ /* 0x000fe20003f06270 */
[C---:B------:R-:W-:Y:S01]  /*5490*/  IMAD R12, R40.reuse, R11, RZ ;  /* 0x0000000b280c7224 */ /* 0x040fe200078e02ff */
[-C--:B------:R-:W-:Y:S04]  /*54a0*/  SHF.R.U32.HI R14, RZ, R5.reuse, R14 ;  /* 0x00000005ff0e7219 */ /* 0x080fe8000001160e */
[----:B------:R-:W-:Y:S02]  /*54b0*/  ISETP.GE.OR P0, PT, R3, R12, P0 ;  /* 0x0000000c0300720c */ /* 0x000fe40000706670 */
[----:B------:R-:W-:Y:S05]  /*54c0*/  SEL R15, R9, R14, !P2 ;  /* 0x0000000e090f7207 */ /* 0x000fea0005000000 */
[----:B------:R-:W-:Y:S04]  /*54d0*/  IMAD.MOV R14, RZ, RZ, -R15 ;  /* 0x000000ffff0e7224 */ /* 0x000fe800078e0a0f */
[----:B------:R-:W-:Y:S02]  /*54e0*/  IMAD R14, R40, R14, R9 ;  /* 0x0000000e280e7224 */ /* 0x000fe400078e0209 */
[C---:B------:R-:W-:Y:S05]  /*54f0*/  @!P0 IMAD.HI.U32 R10, R3.reuse, R4, RZ ;  /* 0x00000004030a8227 */ /* 0x040fea00078e00ff */
[----:B------:R-:W-:Y:S04]  /*5500*/  @!P0 SHF.R.U32.HI R10, RZ, R5, R10 ;  /* 0x00000005ff0a8219 */ /* 0x000fe8000001160a */
[----:B------:R-:W-:Y:S01]  /*5510*/  @!P0 SEL R0, R3, R10, !P2 ;  /* 0x0000000a03008207 */ /* 0x000fe20005000000 */
[----:B------:R-:W-:Y:S03]  /*5520*/  IMAD.MOV R10, RZ, RZ, -R3 ;  /* 0x000000ffff0a7224 */ /* 0x000fe600078e0a03 */
[----:B------:R-:W-:Y:S01]  /*5530*/  @!P0 IADD3 R15, PT, PT, R15, -R0, RZ ;  /* 0x800000000f0f8210 */ /* 0x000fe20007ffe0ff */
[----:B------:R-:W-:Y:S01]  /*5540*/  @!P0 IMAD R0, R11, R14, R0 ;  /* 0x0000000e0b008224 */ /* 0x000fe200078e0200 */
[----:B------:R-:W-:Y:S01]  /*5550*/  IADD3 R11, PT, PT, -R9, RZ, RZ ;  /* 0x000000ff090b7210 */ /* 0x000fe20007ffe1ff */
[----:B------:R-:W-:Y:S02]  /*5560*/  IMAD R13, R2, R10, R13 ;  /* 0x0000000a020d7224 */ /* 0x000fe400078e020d */
[----:B------:R-:W-:Y:S02]  /*5570*/  @!P0 IMAD R9, R15, R40, R3 ;  /* 0x000000280f098224 */ /* 0x000fe400078e0203 */
[----:B------:R-:W-:Y:S02]  /*5580*/  @!P0 IMAD.MOV.U32 R3, RZ, RZ, R0 ;  /* 0x000000ffff038224 */ /* 0x000fe400078e0000 */
[----:B------:R-:W-:Y:S02]  /*5590*/  IMAD R8, R6, R11, R8 ;  /* 0x0000000b06087224 */ /* 0x000fe400078e0208 */
[----:B------:R-:W-:Y:S02]  /*55a0*/  IMAD R13, R3, R2, R13 ;  /* 0x00000002030d7224 */ /* 0x000fe400078e020d */
[----:B------:R-:W-:Y:S02]  /*55b0*/  IMAD R8, R9, R6, R8 ;  /* 0x0000000609087224 */ /* 0x000fe400078e0208 */
.L_x_92:
[----:B------:R-:W-:Y:S05]  /*55c0*/  BRA.U UP4, `(.L_x_93) ;  /* 0x0000000104107547 */ /* 0x000fea000b800000 */
[----:B---3--:R-:W-:Y:S04]  /*55d0*/  MOV R0, UR17 ;  /* 0x0000001100007c02 */ /* 0x008fe80008000f00 */
[----:B------:R-:W-:Y:S04]  /*55e0*/  SHF.L.U32 R3, R0, 0x1f, RZ ;  /* 0x0000001f00037819 */ /* 0x000fe800000006ff */
[----:B------:R-:W1:Y:S02]  /*55f0*/  SYNCS.PHASECHK.TRANS64.TRYWAIT P0, [UR16+0x1c8], R3 ;  /* 0x0001c803ff0075a7 */ /* 0x000e640008001110 */
[----:B-1----:R-:W-:Y:S05]  /*5600*/  @!P0 BRA `(.L_x_94) ;  /* 0x0000003800848947 */ /* 0x002fea0003800000 */
.L_x_93:
[----:B------:R-:W-:Y:S05]  /*5610*/  BRA.U !UP3, `(.L_x_95) ;  /* 0x000000010b347547 */ /* 0x000fea000b800000 */
[----:B------:R-:W-:Y:S01]  /*5620*/  UPLOP3.LUT UP0, UPT, UPT, UPT, UP1, 0x80, 0x8 ;  /* 0x000000000008789c */ /* 0x000fe20003f0f010 */
[----:B-1-3--:R-:W-:Y:S02]  /*5630*/  HFMA2 R0, -RZ, RZ, 0, 5.9604644775390625e-08 ;  /* 0x00000001ff007431 */ /* 0x00afe400000001ff */
[----:B------:R-:W-:Y:S03]  /*5640*/  IMAD.MOV.U32 R96, RZ, RZ, 0x1 ;  /* 0x00000001ff607424 */ /* 0x000fe600078e00ff */
[----:B------:R-:W-:Y:S05]  /*5650*/  PLOP3.LUT P0, PT, PT, PT, UP0, 0x80, 0x8 ;  /* 0x000000000008781c */ /* 0x000fea0003f0f008 */
[----:B------:R-:W1:Y:S01]  /*5660*/  @UP0 LDCU.64 UR12, c[0x0][0x988] ;  /* 0x00013100ff0c07ac */ /* 0x000e620008000a00 */
[----:B------:R-:W-:Y:S07]  /*5670*/  @UP0 UIMAD UR10, UR45, UR4, URZ ;  /* 0x000000042d0a02a4 */ /* 0x000fee000f8e02ff */
[----:B------:R-:W-:Y:S01]  /*5680*/  @!P0 PRMT R96, R0, 0x7610, R96 ;  /* 0x0000761000608816 */ /* 0x000fe20000000060 */
[----:B-1----:R-:W-:Y:S03]  /*5690*/  @UP0 UIMAD.WIDE UR12, UR10, 0x4, UR12 ;  /* 0x000000040a0c08a5 */ /* 0x002fe6000f8e020c */
[----:B------:R-:W1:Y:S03]  /*56a0*/  @!UP0 LDCU UR10, c[0x0][0x980] ;  /* 0x00013000ff0a87ac */ /* 0x000e660008000800 */
[----:B------:R-:W-:Y:S01]  /*56b0*/  IMAD.U32 R10, RZ, RZ, UR12 ;  /* 0x0000000cff0a7e24 */ /* 0x000fe2000f8e00ff */
[----:B------:R-:W-:Y:S05]  /*56c0*/  MOV R11, UR13 ;  /* 0x0000000d000b7c02 */ /* 0x000fea0008000f00 */
[----:B-----5:R2:W5:Y:S02]  /*56d0*/  @P0 LDG.E R49, desc[UR38][R10.64] ;  /* 0x000000260a310981 */ /* 0x020564000c1e1900 */
[----:B-12---:R-:W-:Y:S07]  /*56e0*/  @!P0 IMAD.U32 R49, RZ, RZ, UR10 ;  /* 0x0000000aff318e24 */ /* 0x006fee000f8e00ff */
.L_x_95:
[----:B-----5:R-:W-:Y:S01]  /*56f0*/  @!P4 FSETP.EQ.AND P5, PT, R49, RZ, PT ;  /* 0x000000ff3100c20b */ /* 0x020fe20003fa2000 */
[----:B------:R-:W-:Y:S01]  /*5700*/  @!UPT UIADD3 URZ, UPT, UPT, URZ, URZ, URZ ;  /* 0x000000fffffff290 */ /* 0x000fe2000fffe0ff */
[----:B------:R-:W-:Y:S11]  /*5710*/  @!P4 BRA `(.L_x_96) ;  /* 0x000000000014c947 */ /* 0x000ff60003800000 */
[----:B------:R-:W-:Y:S02]  /*5720*/  LOP3.LUT P0, RZ, R96, 0xff, RZ, 0xc0, !PT ;  /* 0x000000ff60ff7812 */ /* 0x000fe4000780c0ff */
[----:B------:R-:W-:Y:S04]  /*5730*/  PLOP3.LUT P5, PT, PT, PT, UP0, 0x80, 0x8 ;  /* 0x000000000008781c */ /* 0x000fe80003faf008 */
[----:B------:R-:W-:Y:S07]  /*5740*/  PLOP3.LUT P5, PT, P5, PT, PT, 0x8, 0x80 ;  /* 0x000000000080781c */ /* 0x000fee0002fae170 */
[----:B------:R-:W-:Y:S11]  /*5750*/  @P0 FSETP.EQ.AND P5, PT, R49, RZ, PT ;  /* 0x000000ff3100020b */ /* 0x000ff60003fa2000 */
[----:B------:R-:W-:Y:S02]  /*5760*/  @!UPT UIADD3 URZ, UPT, UPT, URZ, URZ, URZ ;  /* 0x000000fffffff290 */ /* 0x000fe4000fffe0ff */
.L_x_96:
[----:B------:R-:W2:Y:S01]  /*5770*/  SYNCS.PHASECHK.TRANS64.TRYWAIT P4, [UR16+0x1b8], R29 ;  /* 0x0001b81dff0075a7 */ /* 0x000ea20008081110 */
[----:B------:R-:W-:Y:S04]  /*5780*/  @P3 SHF.R.U32.HI R20, RZ, 0x10, R21 ;  /* 0x00000010ff143819 */ /* 0x000fe80000011615 */
[----:B------:R-:W-:Y:S01]  /*5790*/  @P3 R2UR UR45, R20 ;  /* 0x00000000142d32ca */ /* 0x000fe200000e0000 */
[----:B------:R-:W5:Y:S08]  /*57a0*/  LDC.64 R14, c[0x0][0xc10] ;  /* 0x00030400ff0e7b82 */ /* 0x000f700000000a00 */
[----:B------:R-:W4:Y:S08]  /*57b0*/  LDC.64 R10, c[0x0][0xc18] ;  /* 0x00030600ff0a7b82 */ /* 0x000f300000000a00 */
[----:B-1-3--:R-:W1:Y:S08]  /*57c0*/  @!P1 LDC R0, c[0x0][0xc20] ;  /* 0x00030800ff009b82 */ /* 0x00ae700000000800 */
[----:B------:R-:W3:Y:S01]  /*57d0*/  @!P1 LDC R3, c[0x0][0xc0c] ;  /* 0x00030300ff039b82 */ /* 0x000ee20000000800 */
[----:B----4-:R-:W-:Y:S01]  /*57e0*/  @!P1 ISETP.NE.AND P0, PT, R10, 0x1, PT ;  /* 0x000000010a00980c */ /* 0x010fe20003f05270 */
[----:B-----5:R-:W-:Y:S04]  /*57f0*/  @!P1 IMAD.HI.U32 R14, R13, R14, RZ ;  /* 0x0000000e0d0e9227 */ /* 0x020fe800078e00ff */
[C---:B------:R-:W-:Y:S01]  /*5800*/  @!P1 IMAD.HI.U32 R11, R8.reuse, R11, RZ ;  /* 0x0000000b080b9227 */ /* 0x040fe200078e00ff */
[----:B------:R-:W-:Y:S04]  /*5810*/  @!P1 SHF.R.U32.HI R14, RZ, R15, R14 ;  /* 0x0000000fff0e9219 */ /* 0x000fe8000001160e */
[----:B-1----:R-:W-:Y:S02]  /*5820*/  @!P1 SHF.R.U32.HI R9, RZ, R0, R11 ;  /* 0x00000000ff099219 */ /* 0x002fe4000001160b */
[----:B---3--:R-:W-:Y:S02]  /*5830*/  @!P1 ISETP.NE.AND P2, PT, R3, 0x1, PT ;  /* 0x000000010300980c */ /* 0x008fe40003f45270 */
[----:B------:R-:W-:Y:S02]  /*5840*/  @!P1 SEL R9, R8, R9, !P0 ;  /* 0x0000000908099207 */ /* 0x000fe40004000000 */
[----:B------:R-:W-:Y:S02]  /*5850*/  ELECT P0, URZ, PT ;  /* 0x0000000000ff782f */ /* 0x000fe40003800000 */
[----:B------:R-:W-:Y:S05]  /*5860*/  @!P1 SEL R14, R13, R14, !P2 ;  /* 0x0000000e0d0e9207 */ /* 0x000fea0005000000 */
[----:B------:R-:W-:Y:S01]  /*5870*/  @!P1 IMAD.IADD R0, R9, 0x1, -R14 ;  /* 0x0000000109009824 */ /* 0x000fe200078e0a0e */
[----:B--2---:R-:W-:Y:S06]  /*5880*/  @!P4 BRA `(.L_x_97) ;  /* 0x0000003400fcc947 */ /* 0x004fec0003800000 */
.L_x_193:
[----:B------:R-:W-:Y:S01]  /*5890*/  @!P1 IMAD R13, R0, R3, R13 ;  /* 0x00000003000d9224 */ /* 0x000fe200078e020d */
[----:B------:R-:W-:Y:S01]  /*58a0*/  PLOP3.LUT P0, PT, P5, P0, PT, 0xf2, 0x2f ;  /* 0x00000000002f781c */ /* 0x000fe20002f01e72 */
[----:B------:R-:W-:Y:S01]  /*58b0*/  BSSY.RECONVERGENT B0, `(.L_x_98) ;  /* 0x0000064000007945 */ /* 0x000fe20003800200 */
[----:B------:R-:W-:Y:S05]  /*58c0*/  @!P1 IADD3 R9, PT, PT, R14, -R9, RZ ;  /* 0x800000090e099210 */ /* 0x000fea0007ffe0ff */
[----:B------:R-:W-:Y:S06]  /*58d0*/  @!P1 IMAD R8, R9, R10, R8 ;  /* 0x0000000a09089224 */ /* 0x000fec00078e0208 */
[----:B------:R-:W-:Y:S05]  /*58e0*/  @P0 BRA `(.L_x_99) ;  /* 0x0000000400800947 */ /* 0x000fea0003800000 */
[----:B------:R-:W-:Y:S01]  /*58f0*/  IABS R10, R30 ;  /* 0x0000001e000a7213 */ /* 0x000fe20000000000 */
[----:B------:R-:W-:Y:S01]  /*5900*/  UMOV UR24, 0x0 ;  /* 0x0000000000187882 */ /* 0x000fe20000000000 */
[----:B-1----:R-:W-:Y:S01]  /*5910*/  IABS R12, R24 ;  /* 0x00000018000c7213 */ /* 0x002fe20000000000 */
[----:B------:R-:W-:Y:S01]  /*5920*/  UMOV UR25, 0x10000000 ;  /* 0x1000000000197882 */ /* 0x000fe20000000000 */
[----:B------:R-:W-:Y:S01]  /*5930*/  I2F.RP R9, R10 ;  /* 0x0000000a00097306 */ /* 0x000fe20000209400 */
[----:B------:R-:W-:Y:S09]  /*5940*/  R2UR UR11, R97 ;  /* 0x00000000610b72ca */ /* 0x000ff200000e0000 */
[----:B------:R-:W1:Y:S04]  /*5950*/  I2F.RP R11, R12 ;  /* 0x0000000c000b7306 */ /* 0x000e680000209400 */
[----:B------:R-:W-:Y:S06]  /*5960*/  USHF.L.U32 UR11, UR11, 0x6, URZ ;  /* 0x000000060b0b7899 */ /* 0x000fec00080006ff */
[----:B-1----:R-:W-:Y:S10]  /*5970*/  MUFU.RCP R11, R11 ;  /* 0x0000000b000b7308 */ /* 0x002ff40000001000 */
[----:B------:R-:W1:Y:S02]  /*5980*/  MUFU.RCP R0, R9 ;  /* 0x0000000900007308 */ /* 0x000e640000001000 */
[----:B-1----:R-:W-:Y:S01]  /*5990*/  VIADD R20, R0, 0xffffffe ;  /* 0x0ffffffe00147836 */ /* 0x002fe20000000000 */
[----:B------:R-:W-:Y:S07]  /*59a0*/  IABS R0, R30 ;  /* 0x0000001e00007213 */ /* 0x000fee0000000000 */
[----:B------:R-:W1:Y:S01]  /*59b0*/  F2I.FTZ.U32.TRUNC.NTZ R21, R20 ;  /* 0x0000001400157305 */ /* 0x000e62000021f000 */
[----:B------:R-:W-:Y:S02]  /*59c0*/  IMAD.MOV R0, RZ, RZ, -R0 ;  /* 0x000000ffff007224 */ /* 0x000fe400078e0a00 */
[--C-:B-1----:R-:W-:Y:S02]  /*59d0*/  IMAD.MOV R3, RZ, RZ, -R21.reuse ;  /* 0x000000ffff037224 */ /* 0x102fe400078e0a15 */
[----:B------:R-:W-:Y:S02]  /*59e0*/  IMAD.MOV.U32 R20, RZ, RZ, RZ ;  /* 0x000000ffff147224 */ /* 0x000fe400078e00ff */
[----:B------:R-:W-:Y:S01]  /*59f0*/  IMAD R14, R3, R10, RZ ;  /* 0x0000000a030e7224 */ /* 0x000fe200078e02ff */
[----:B------:R-:W-:Y:S03]  /*5a00*/  IABS R3, R91 ;  /* 0x0000005b00037213 */ /* 0x000fe60000000000 */
[----:B------:R-:W-:Y:S06]  /*5a10*/  IMAD.HI.U32 R14, R21, R14, R20 ;  /* 0x0000000e150e7227 */ /* 0x000fec00078e0014 */
[----:B------:R-:W-:Y:S04]  /*5a20*/  IMAD.HI.U32 R9, R14, R3, RZ ;  /* 0x000000030e097227 */ /* 0x000fe800078e00ff */
[----:B------:R-:W-:Y:S01]  /*5a30*/  IMAD R3, R9, R0, R3 ;  /* 0x0000000009037224 */ /* 0x000fe200078e0203 */
[----:B------:R-:W-:Y:S01]  /*5a40*/  LOP3.LUT R0, R91, R30, RZ, 0x3c, !PT ;  /* 0x0000001e5b007212 */ /* 0x000fe200078e3cff */
[----:B------:R-:W-:Y:S03]  /*5a50*/  VIADD R14, R11, 0xffffffe ;  /* 0x0ffffffe0b0e7836 */ /* 0x000fe60000000000 */
[----:B------:R-:W-:Y:S01]  /*5a60*/  ISETP.GT.U32.AND P2, PT, R10, R3, PT ;  /* 0x000000030a00720c */ /* 0x000fe20003f44070 */
[----:B------:R1:W2:Y:S01]  /*5a70*/  F2I.FTZ.U32.TRUNC.NTZ R15, R14 ;  /* 0x0000000e000f7305 */ /* 0x0002a2000021f000 */
[----:B------:R-:W-:Y:S02]  /*5a80*/  ISETP.GE.AND P0, PT, R0, RZ, PT ;  /* 0x000000ff0000720c */ /* 0x000fe40003f06270 */
[----:B------:R-:W-:Y:S07]  /*5a90*/  IABS R0, R19 ;  /* 0x0000001300007213 */ /* 0x000fee0000000000 */
[----:B------:R-:W3:Y:S02]  /*5aa0*/  I2F.RP R20, R0 ;  /* 0x0000000000147306 */ /* 0x000ee40000209400 */
[----:B------:R-:W-:Y:S01]  /*5ab0*/  @!P2 VIADD R9, R9, 0x1 ;  /* 0x000000010909a836 */ /* 0x000fe20000000000 */
[-C--:B------:R-:W-:Y:S01]  /*5ac0*/  @!P2 IADD3 R3, PT, PT, R3, -R10.reuse, RZ ;  /* 0x8000000a0303a210 */ /* 0x080fe20007ffe0ff */
[----:B-1----:R-:W-:Y:S01]  /*5ad0*/  IMAD.MOV.U32 R14, RZ, RZ, RZ ;  /* 0x000000ffff0e7224 */ /* 0x002fe200078e00ff */
[----:B------:R-:W-:Y:S02]  /*5ae0*/  ISETP.NE.AND P2, PT, R30, RZ, PT ;  /* 0x000000ff1e00720c */ /* 0x000fe40003f45270 */
[----:B------:R-:W-:Y:S02]  /*5af0*/  ISETP.GE.U32.AND P4, PT, R3, R10, PT ;  /* 0x0000000a0300720c */ /* 0x000fe40003f86070 */
[----:B--2---:R-:W-:Y:S01]  /*5b00*/  IADD3 R3, PT, PT, RZ, -R15, RZ ;  /* 0x8000000fff037210 */ /* 0x004fe20007ffe0ff */
[----:B---3--:R-:W1:Y:S04]  /*5b10*/  MUFU.RCP R20, R20 ;  /* 0x0000001400147308 */ /* 0x008e680000001000 */
[----:B------:R-:W-:Y:S04]  /*5b20*/  IMAD R10, R3, R12, RZ ;  /* 0x0000000c030a7224 */ /* 0x000fe800078e02ff */
[----:B------:R-:W-:Y:S04]  /*5b30*/  IMAD.HI.U32 R15, R15, R10, R14 ;  /* 0x0000000a0f0f7227 */ /* 0x000fe800078e000e */
[----:B------:R-:W-:Y:S04]  /*5b40*/  @P4 VIADD R9, R9, 0x1 ;  /* 0x0000000109094836 */ /* 0x000fe80000000000 */
[----:B------:R-:W-:Y:S01]  /*5b50*/  @!P0 IMAD.MOV R9, RZ, RZ, -R9 ;  /* 0x000000ffff098224 */ /* 0x000fe200078e0a09 */
[----:B------:R-:W-:Y:S01]  /*5b60*/  @!P2 LOP3.LUT R9, RZ, R30, RZ, 0x33, !PT ;  /* 0x0000001eff09a212 */ /* 0x000fe200078e33ff */
[----:B-1----:R-:W-:Y:S03]  /*5b70*/  VIADD R14, R20, 0xffffffe ;  /* 0x0ffffffe140e7836 */ /* 0x002fe60000000000 */
[----:B------:R-:W-:Y:S02]  /*5b80*/  IABS R3, R9 ;  /* 0x0000000900037213 */ /* 0x000fe40000000000 */
[----:B------:R-:W-:Y:S03]  /*5b90*/  R2UR UR12, R9 ;  /* 0x00000000090c72ca */ /* 0x000fe600000e0000 */
[----:B------:R-:W-:Y:S02]  /*5ba0*/  IMAD.HI.U32 R10, R15, R3, RZ ;  /* 0x000000030f0a7227 */ /* 0x000fe400078e00ff */
[----:B------:R1:W2:Y:S02]  /*5bb0*/  F2I.FTZ.U32.TRUNC.NTZ R15, R14 ;  /* 0x0000000e000f7305 */ /* 0x0002a4000021f000 */
[----:B------:R-:W-:Y:S04]  /*5bc0*/  IMAD.MOV R11, RZ, RZ, -R10 ;  /* 0x000000ffff0b7224 */ /* 0x000fe800078e0a0a */
[C---:B------:R-:W-:Y:S05]  /*5bd0*/  IMAD R3, R12.reuse, R11, R3 ;  /* 0x0000000b0c037224 */ /* 0x040fea00078e0203 */
[----:B------:R-:W-:Y:S01]  /*5be0*/  ISETP.GT.U32.AND P2, PT, R12, R3, PT ;  /* 0x000000030c00720c */ /* 0x000fe20003f44070 */
[----:B-1----:R-:W-:Y:S11]  /*5bf0*/  IMAD.MOV.U32 R14, RZ, RZ, RZ ;  /* 0x000000ffff0e7224 */ /* 0x002ff600078e00ff */
[----:B------:R-:W-:Y:S01]  /*5c00*/  @!UPT UIADD3 URZ, UPT, UPT, URZ, URZ, URZ ;  /* 0x000000fffffff290 */ /* 0x000fe2000fffe0ff */
[-C--:B------:R-:W-:Y:S01]  /*5c10*/  @!P2 IADD3 R3, PT, PT, R3, -R12.reuse, RZ ;  /* 0x8000000c0303a210 */ /* 0x080fe20007ffe0ff */
[----:B------:R-:W-:Y:S01]  /*5c20*/  @!P2 VIADD R10, R10, 0x1 ;  /* 0x000000010a0aa836 */ /* 0x000fe20000000000 */
[----:B------:R-:W-:Y:S02]  /*5c30*/  ISETP.NE.AND P2, PT, R24, RZ, PT ;  /* 0x000000ff1800720c */ /* 0x000fe40003f45270 */
[----:B------:R-:W-:Y:S02]  /*5c40*/  ISETP.GE.U32.AND P4, PT, R3, R12, PT ;  /* 0x0000000c0300720c */ /* 0x000fe40003f86070 */
[----:B------:R-:W-:Y:S04]  /*5c50*/  LOP3.LUT R3, R9, R24, RZ, 0x3c, !PT ;  /* 0x0000001809037212 */ /* 0x000fe800078e3cff */
[----:B------:R-:W-:Y:S02]  /*5c60*/  ISETP.GE.AND P0, PT, R3, RZ, PT ;  /* 0x000000ff0300720c */ /* 0x000fe40003f06270 */
[----:B--2---:R-:W-:Y:S05]  /*5c70*/  IADD3 R3, PT, PT, RZ, -R15, RZ ;  /* 0x8000000fff037210 */ /* 0x004fea0007ffe0ff */
[----:B------:R-:W-:Y:S02]  /*5c80*/  @P4 VIADD R10, R10, 0x1 ;  /* 0x000000010a0a4836 */ /* 0x000fe40000000000 */
[----:B------:R-:W-:Y:S04]  /*5c90*/  IMAD R11, R3, R0, RZ ;  /* 0x00000000030b7224 */ /* 0x000fe800078e02ff */
[----:B------:R-:W-:Y:S01]  /*5ca0*/  @!P0 IMAD.MOV R10, RZ, RZ, -R10 ;  /* 0x000000ffff0a8224 */ /* 0x000fe200078e0a0a */
[----:B------:R-:W-:Y:S01]  /*5cb0*/  @!P2 LOP3.LUT R10, RZ, R24, RZ, 0x33, !PT ;  /* 0x00000018ff0aa212 */ /* 0x000fe200078e33ff */
[----:B------:R-:W-:Y:S03]  /*5cc0*/  IMAD.HI.U32 R15, R15, R11, R14 ;  /* 0x0000000b0f0f7227 */ /* 0x000fe600078e000e */
[----:B------:R-:W-:Y:S02]  /*5cd0*/  IABS R3, R10 ;  /* 0x0000000a00037213 */ /* 0x000fe40000000000 */
[----:B------:R-:W-:Y:S03]  /*5ce0*/  R2UR UR13, R10 ;  /* 0x000000000a0d72ca */ /* 0x000fe600000e0000 */
[----:B------:R-:W-:Y:S04]  /*5cf0*/  IMAD.HI.U32 R15, R15, R3, RZ ;  /* 0x000000030f0f7227 */ /* 0x000fe800078e00ff */
[----:B------:R-:W-:Y:S04]  /*5d00*/  IMAD.MOV R11, RZ, RZ, -R15 ;  /* 0x000000ffff0b7224 */ /* 0x000fe800078e0a0f */
[C---:B------:R-:W-:Y:S05]  /*5d10*/  IMAD R3, R0.reuse, R11, R3 ;  /* 0x0000000b00037224 */ /* 0x040fea00078e0203 */
[----:B------:R-:W-:Y:S11]  /*5d20*/  ISETP.GT.U32.AND P0, PT, R0, R3, PT ;  /* 0x000000030000720c */ /* 0x000ff60003f04070 */
[----:B------:R-:W-:Y:S02]  /*5d30*/  @!UPT UIADD3 URZ, UPT, UPT, URZ, URZ, URZ ;  /* 0x000000fffffff290 */ /* 0x000fe4000fffe0ff */
[-C--:B------:R-:W-:Y:S01]  /*5d40*/  @!P0 IADD3 R3, PT, PT, R3, -R0.reuse, RZ ;  /* 0x8000000003038210 */ /* 0x080fe20007ffe0ff */
[----:B------:R-:W-:Y:S01]  /*5d50*/  @!P0 VIADD R15, R15, 0x1 ;  /* 0x000000010f0f8836 */ /* 0x000fe20000000000 */
[----:B------:R-:W-:Y:S02]  /*5d60*/  ISETP.NE.AND P0, PT, R19, RZ, PT ;  /* 0x000000ff1300720c */ /* 0x000fe40003f05270 */
[----:B------:R-:W-:Y:S02]  /*5d70*/  ISETP.GE.U32.AND P2, PT, R3, R0, PT ;  /* 0x000000000300720c */ /* 0x000fe40003f46070 */
[----:B------:R-:W-:Y:S04]  /*5d80*/  LOP3.LUT R0, R10, R19, RZ, 0x3c, !PT ;  /* 0x000000130a007212 */ /* 0x000fe800078e3cff */
[----:B------:R-:W-:Y:S01]  /*5d90*/  R2UR UR10, R0 ;  /* 0x00000000000a72ca */ /* 0x000fe200000e0000 */
[----:B------:R-:W-:Y:S04]  /*5da0*/  IMAD.MOV R0, RZ, RZ, -R9 ;  /* 0x000000ffff007224 */ /* 0x000fe800078e0a09 */
[----:B------:R-:W-:Y:S01]  /*5db0*/  VOTEU.ALL UP2, P0 ;  /* 0x0000000000ff7886 */ /* 0x000fe20000040000 */
[----:B------:R-:W-:Y:S01]  /*5dc0*/  IMAD R91, R30, R0, R91 ;  /* 0x000000001e5b7224 */ /* 0x000fe200078e025b */
[----:B------:R-:W-:Y:S01]  /*5dd0*/  IADD3 R0, PT, PT, -R10, RZ, RZ ;  /* 0x000000ff0a007210 */ /* 0x000fe20007ffe1ff */
[----:B------:R-:W-:Y:S03]  /*5de0*/  @P2 VIADD R15, R15, 0x1 ;  /* 0x000000010f0f2836 */ /* 0x000fe60000000000 */
[----:B------:R-:W-:Y:S02]  /*5df0*/  R2UR UR23, R91 ;  /* 0x000000005b1772ca */ /* 0x000fe400000e0000 */
[----:B------:R-:W-:Y:S01]  /*5e00*/  R2UR UR14, R15 ;  /* 0x000000000f0e72ca */ /* 0x000fe200000e0000 */
[----:B------:R-:W-:Y:S01]  /*5e10*/  UISETP.GE.AND UP4, UPT, UR10, URZ, UPT ;  /* 0x000000ff0a00728c */ /* 0x000fe2000bf86270 */
[----:B------:R-:W-:Y:S01]  /*5e20*/  R2UR UR22, R0 ;  /* 0x00000000001672ca */ /* 0x000fe200000e0000 */
[----:B------:R-:W-:Y:S08]  /*5e30*/  IMAD.MOV.U32 R0, RZ, RZ, 0x1000 ;  /* 0x00001000ff007424 */ /* 0x000ff000078e00ff */
[----:B------:R-:W-:Y:S02]  /*5e40*/  USHF.L.U32 UR10, UR23, 0x6, URZ ;  /* 0x00000006170a7899 */ /* 0x000fe400080006ff */
[----:B------:R-:W-:Y:S02]  /*5e50*/  @!UP4 UIADD3 UR14, UPT, UPT, -UR14, URZ, URZ ;  /* 0x000000ff0e0ec290 */ /* 0x000fe4000fffe1ff */
[----:B------:R-:W-:Y:S02]  /*5e60*/  @!UP2 ULOP3.LUT UR14, URZ, UR15, URZ, 0x33, !UPT ;  /* 0x0000000fff0ea292 */ /* 0x000fe4000f8e33ff */
[----:B------:R-:W-:Y:S04]  /*5e70*/  UIMAD UR12, UR6, UR22, UR12 ;  /* 0x00000016060c72a4 */ /* 0x000fe8000f8e020c */
[----:B------:R-:W-:Y:S05]  /*5e80*/  IMAD R3, RZ, RZ, -UR14 ;  /* 0x8000000eff037e24 */ /* 0x000fea000f8e02ff */
[----:B------:R-:W-:Y:S11]  /*5e90*/  R2UR UR19, R3 ;  /* 0x00000000031372ca */ /* 0x000ff600000e0000 */
[----:B------:R-:W-:Y:S02]  /*5ea0*/  @!UPT UIADD3 URZ, UPT, UPT, URZ, URZ, URZ ;  /* 0x000000fffffff290 */ /* 0x000fe4000fffe0ff */
[----:B------:R-:W-:Y:S09]  /*5eb0*/  UIMAD UR13, UR7, UR19, UR13 ;  /* 0x00000013070d72a4 */ /* 0x000ff2000f8e020d */
[----:B------:R2:W-:Y:S01]  /*5ec0*/  UTMALDG.5D [UR8], [UR20], desc[UR24] ;  /* 0x00001808140075b4 */ /* 0x0005e20008021000 */
[----:B------:R2:W-:Y:S01]  /*5ed0*/  SYNCS.ARRIVE.TRANS64.RED.A0TR RZ, [UR16+0x1b0], R0 ;  /* 0x0001b000ffff79a7 */ /* 0x0005e20008300410 */
[----:B------:R-:W-:Y:S01]  /*5ee0*/  NOP ;  /* 0x0000000000007918 */ /* 0x000fe20000000000 */
.L_x_99:
[----:B--2---:R-:W-:Y:S05]  /*5ef0*/  BSYNC.RECONVERGENT B0 ;  /* 0x0000000000007941 */ /* 0x004fea0003800200 */
.L_x_98:
[----:B------:R-:W-:Y:S01]  /*5f00*/  SYNCS.ARRIVE.TRANS64.RED.A1T0 RZ, [UR40], RZ ;  /* 0x000000ffffff79a7 */ /* 0x000fe20008100428 */
[----:B------:R-:W-:Y:S01]  /*5f10*/  LOP3.LUT R28, R28, 0x1, RZ, 0x3c, !PT ;  /* 0x000000011c1c7812 */ /* 0x000fe200078e3cff */
[----:B------:R-:W-:Y:S01]  /*5f20*/  IMAD.IADD R91, R8, 0x1, R79 ;  /* 0x00000001085b7824 */ /* 0x000fe200078e024f */
[----:B------:R-:W-:Y:S01]  /*5f30*/  UPLOP3.LUT UP4, UPT, UPT, UPT, UPT, 0x80, 0x8 ;  /* 0x000000000008789c */ /* 0x000fe20003f8f070 */
[----:B------:R-:W-:Y:S01]  /*5f40*/  LOP3.LUT R27, R27, 0x1, RZ, 0x3c, !PT ;  /* 0x000000011b1b7812 */ /* 0x000fe200078e3cff */
[----:B------:R-:W-:Y:S01]  /*5f50*/  IMAD.IADD R97, R13, 0x1, R90 ;  /* 0x000000010d617824 */ /* 0x000fe200078e025a */
[----:B------:R-:W-:Y:S08]  /*5f60*/  @P3 BRA `(.L_x_100) ;  /* 0xfffffff000a03947 */ /* 0x000ff0000383ffff */
[----:B------:R-:W-:Y:S07]  /*5f70*/  MOV R0, UR16 ;  /* 0x0000001000007c02 */ /* 0x000fee0008000f00 */
.L_x_101:
[----:B--2---:R-:W-:-:S04]  /*5f80*/  SHF.L.U32 R3, R28, 0x1f, RZ ;  /* 0x0000001f1c037819 */ /* 0x004fc800000006ff */
[----:B------:R2:W3:Y:S03]  /*5f90*/  SYNCS.PHASECHK.TRANS64.TRYWAIT P0, [R0+URZ+0x1b8], R3 ;  /* 0x0001b803000075a7 */ /* 0x0004e600080011ff */
[----:B---3--:R-:W-:Y:S05]  /*5fa0*/  @!P0 NANOSLEEP.SYNCS 0x989680 ;  /* 0x009896800000895d */ /* 0x008fea0003900000 */
[----:B------:R-:W3:Y:S02]  /*5fb0*/  @!P0 SYNCS.PHASECHK.TRANS64 P0, [R0+URZ+0x1b8], R3 ;  /* 0x0001b803000085a7 */ /* 0x000ee400080010ff */
[----:B---3--:R-:W-:Y:S05]  /*5fc0*/  @P0 EXIT ;  /* 0x000000000000094d */ /* 0x008fea0003800000 */
[----:B------:R-:W-:Y:S05]  /*5fd0*/  BRA `(.L_x_101) ;  /* 0xfffffffc00e87947 */ /* 0x000fea000383ffff */
.L_x_90:
[----:B------:R-:W-:-:S06]  /*5fe0*/  UISETP.GE.AND UP1, UPT, UR4, 0x4, UPT ;  /* 0x000000040400788c */ /* 0x000fcc000bf26270 */
[----:B------:R-:W-:-:S13]  /*5ff0*/  PLOP3.LUT P0, PT, PT, PT, UP1, 0x80, 0x8 ;  /* 0x000000000008781c */ /* 0x000fda0003f0f018 */
[----:B-1----:R-:W-:Y:S05]  /*6000*/  @!P0 EXIT ;  /* 0x000000000000894d */ /* 0x002fea0003800000 */
[----:B------:R-:W-:Y:S01]  /*6010*/  BAR.SYNC.DEFER_BLOCKING 0x6, 0xa0 ;  /* 0x0182800000007b1d */ /* 0x000fe20000010000 */
[C---:B------:R-:W-:Y:S01]  /*6020*/  IMAD.SHL.U32 R9, R103.reuse, 0x40, RZ ;  /* 0x0000004067097824 */ /* 0x040fe200078e00ff */
[----:B------:R-:W-:Y:S01]  /*6030*/  SHF.R.S32.HI R110, RZ, 0x1f, R3 ;  /* 0x0000001fff6e7819 */ /* 0x000fe20000011403 */
[C---:B------:R-:W-:Y:S01]  /*6040*/  IMAD.SHL.U32 R0, R103.reuse, 0x2, RZ ;  /* 0x0000000267007824 */ /* 0x040fe200078e00ff */
[----:B------:R-:W-:Y:S01]  /*6050*/  CS2R R104, SRZ ;  /* 0x0000000000687805 */ /* 0x000fe2000001ff00 */
[----:B------:R-:W-:Y:S01]  /*6060*/  IMAD.SHL.U32 R108, R103, 0x20, RZ ;  /* 0x00000020676c7824 */ /* 0x000fe200078e00ff */
[----:B------:R-:W-:Y:S01]  /*6070*/  UMOV UR43, 0x400 ;  /* 0x00000400002b7882 */ /* 0x000fe20000000000 */
[----:B------:R-:W-:Y:S01]  /*6080*/  LOP3.LUT R5, R9, 0x180, RZ, 0xc0, !PT ;  /* 0x0000018009057812 */ /* 0x000fe200078ec0ff */
[----:B------:R-:W-:Y:S01]  /*6090*/  ULEA UR43, UR40, UR43, 0x18 ;  /* 0x0000002b282b7291 */ /* 0x000fe2000f8ec0ff */
[----:B------:R-:W1:Y:S01]  /*60a0*/  LDC R101, c[0x0][0x370] ;  /* 0x0000dc00ff657b82 */ /* 0x000e620000000800 */
[----:B------:R-:W-:Y:S01]  /*60b0*/  LOP3.LUT R108, R108, 0xc00, RZ, 0xc0, !PT ;  /* 0x00000c006c6c7812 */ /* 0x000fe200078ec0ff */
[----:B------:R-:W-:Y:S01]  /*60c0*/  IMAD.SHL.U32 R7, R103, 0x8, RZ ;  /* 0x0000000867077824 */ /* 0x000fe200078e00ff */
[----:B------:R-:W-:Y:S01]  /*60d0*/  LOP3.LUT R0, R5, 0x20, R0, 0xf8, !PT ;  /* 0x0000002005007812 */ /* 0x000fe200078ef800 */
[----:B------:R-:W-:Y:S01]  /*60e0*/  UIADD3 UR4, UPT, UPT, UR43, 0x1400, URZ ;  /* 0x000014002b047890 */ /* 0x000fe2000fffe0ff */
[----:B------:R-:W-:Y:S01]  /*60f0*/  LOP3.LUT R108, R108, 0x40, R9, 0xf8, !PT ;  /* 0x000000406c6c7812 */ /* 0x000fe200078ef809 */
[C---:B------:R-:W-:Y:S01]  /*6100*/  IMAD.U32 R46, R103.reuse, 0x10000, RZ ;  /* 0x00010000672e7824 */ /* 0x040fe200078e00ff */
[----:B------:R-:W-:Y:S01]  /*6110*/  LOP3.LUT R7, R0, 0x30, R7, 0x78, !PT ;  /* 0x0000003000077812 */ /* 0x000fe200078e7807 */
[----:B------:R-:W2:Y:S01]  /*6120*/  LDC R42, c[0x0][0xc0c] ;  /* 0x00030300ff2a7b82 */ /* 0x000ea20000000800 */
[----:B------:R-:W-:Y:S01]  /*6130*/  LOP3.LUT R108, R108, 0x200, R9, 0xf8, !PT ;  /* 0x000002006c6c7812 */ /* 0x000fe200078ef809 */
[----:B------:R-:W-:Y:S01]  /*6140*/  IMAD.SHL.U32 R0, R103, 0x10, RZ ;  /* 0x0000001067007824 */ /* 0x000fe200078e00ff */
[----:B------:R-:W-:Y:S01]  /*6150*/  LEA.HI R110, R110, R3, RZ, 0x6 ;  /* 0x000000036e6e7211 */ /* 0x000fe200078f30ff */
[----:B------:R-:W-:Y:S01]  /*6160*/  IMAD.MOV.U32 R44, RZ, RZ, RZ ;  /* 0x000000ffff2c7224 */ /* 0x000fe200078e00ff */
[----:B------:R-:W-:Y:S01]  /*6170*/  LOP3.LUT R108, R108, R7, RZ, 0xfc, !PT ;  /* 0x000000076c6c7212 */ /* 0x000fe200078efcff */
[----:B------:R-:W-:Y:S01]  /*6180*/  IMAD.MOV.U32 R106, RZ, RZ, RZ ;  /* 0x000000ffff6a7224 */ /* 0x000fe200078e00ff */
[----:B------:R-:W3:Y:S01]  /*6190*/  LDS R4, [UR43+0x220] ;  /* 0x0002202bff047984 */ /* 0x000ee20008000800 */
[----:B------:R-:W4:Y:S01]  /*61a0*/  LDC R100, c[0x0][0xc20] ;  /* 0x00030800ff647b82 */ /* 0x000f220000000800 */
[----:B------:R-:W-:Y:S01]  /*61b0*/  LOP3.LUT R0, R0, 0x20, RZ, 0xc0, !PT ;  /* 0x0000002000007812 */ /* 0x000fe200078ec0ff */
[----:B------:R-:W-:Y:S01]  /*61c0*/  VIADD R107, R108, UR43 ;  /* 0x0000002b6c6b7c36 */ /* 0x000fe20008000000 */
[----:B------:R-:W-:Y:S01]  /*61d0*/  LOP3.LUT R46, R46, 0x600000, RZ, 0xc0, !PT ;  /* 0x006000002e2e7812 */ /* 0x000fe200078ec0ff */
[----:B------:R-:W-:Y:S01]  /*61e0*/  IMAD.U32 R111, RZ, RZ, UR4 ;  /* 0x00000004ff6f7e24 */ /* 0x000fe2000f8e00ff */
[----:B------:R-:W-:Y:S01]  /*61f0*/  SHF.R.S32.HI R110, RZ, 0x6, R110 ;  /* 0x00000006ff6e7819 */ /* 0x000fe2000001146e */
[----:B------:R-:W1:Y:S01]  /*6200*/  LDCU.64 UR46, c[0x0][0x348] ;  /* 0x00006900ff2e77ac */ /* 0x000e620008000a00 */
[----:B------:R-:W-:Y:S01]  /*6210*/  IADD3 R107, PT, PT, -R0, 0x400, R107 ;  /* 0x00000400006b7810 */ /* 0x000fe20007ffe16b */
[----:B------:R-:W1:Y:S01]  /*6220*/  LDC R41, c[0x0][0xc30] ;  /* 0x00030c00ff297b82 */ /* 0x000e620000000800 */
[----:B------:R-:W1:Y:S01]  /*6230*/  LDCU.64 UR36, c[0x0][0x988] ;  /* 0x00013100ff2477ac */ /* 0x000e620008000a00 */
[----:B------:R-:W-:-:S06]  /*6240*/  UIADD3 UR42, UPT, UPT, UR43, 0x400, URZ ;  /* 0x000004002b2a7890 */ /* 0x000fcc000fffe0ff */
[----:B------:R-:W1:Y:S08]  /*6250*/  LDC R99, c[0x0][0x388] ;  /* 0x0000e200ff637b82 */ /* 0x000e700000000800 */
[----:B------:R-:W1:Y:S08]  /*6260*/  LDC R98, c[0x0][0x38c] ;  /* 0x0000e300ff627b82 */ /* 0x000e700000000800 */
[----:B------:R-:W1:Y:S01]  /*6270*/  LDC.64 R88, c[0x0][0xc10] ;  /* 0x00030400ff587b82 */ /* 0x000e620000000a00 */
[C---:B---3--:R-:W-:Y:S01]  /*6280*/  VIADD R5, R4.reuse, 0x40 ;  /* 0x0000004004057836 */ /* 0x048fe20000000000 */
[----:B------:R-:W-:-:S06]  /*6290*/  LOP3.LUT R4, R4, 0xffff, RZ, 0xc0, !PT ;  /* 0x0000ffff04047812 */ /* 0x000fcc00078ec0ff */
[----:B------:R-:W3:Y:S01]  /*62a0*/  LDC.64 R38, c[0x0][0xc18] ;  /* 0x00030600ff267b82 */ /* 0x000ee20000000a00 */
[----:B------:R-:W-:-:S05]  /*62b0*/  LOP3.LUT R5, R5, 0xffff, RZ, 0xc0, !PT ;  /* 0x0000ffff05057812 */ /* 0x000fca00078ec0ff */
[----:B------:R1:W-:Y:S02]  /*62c0*/  STL.64 [R1], R4 ;  /* 0x0000000401007387 */ /* 0x0003e40000100a00 */
[----:B------:R-:W1:Y:S08]  /*62d0*/  LDC.64 R84, c[0x0][0x988] ;  /* 0x00026200ff547b82 */ /* 0x000e700000000a00 */
[----:B------:R-:W1:Y:S08]  /*62e0*/  LDC.64 R36, c[0x0][0xc28] ;  /* 0x00030a00ff247b82 */ /* 0x000e700000000a00 */
[----:B------:R-:W1:Y:S08]  /*62f0*/  LDC.64 R86, c[0x0][0x990] ;  /* 0x00026400ff567b82 */ /* 0x000e700000000a00 */
[----:B------:R-:W1:Y:S08]  /*6300*/  LDC.64 R82, c[0x0][0x9b0] ;  /* 0x00026c00ff527b82 */ /* 0x000e700000000a00 */
[----:B------:R-:W1:Y:S08]  /*6310*/  LDC.64 R80, c[0x0][0x9a8] ;  /* 0x00026a00ff507b82 */ /* 0x000e700000000a00 */
[----:B--234-:R-:W1:Y:S02]  /*6320*/  LDC R102, c[0x0][0x374] ;  /* 0x0000dd00ff667b82 */ /* 0x01ce640000000800 */
.L_x_119:
[----:B------:R-:W-:Y:S04]  /*6330*/  SHF.L.U32 R3, R105, 0x1f, RZ ;  /* 0x0000001f69037819 */ /* 0x000fe800000006ff */
[----:B--2---:R-:W2:Y:S02]  /*6340*/  SYNCS.PHASECHK.TRANS64.TRYWAIT P0, [UR43+0x1d0], R3 ;  /* 0x0001d003ff0075a7 */ /* 0x004ea4000800112b */
[----:B-12---:R-:W-:Y:S05]  /*6350*/  @!P0 BRA `(.L_x_102) ;  /* 0x0000002c00608947 */ /* 0x006fea0003800000 */
.L_x_195:
[----:B------:R-:W3:Y:S01]  /*6360*/  LDC.64 R12, c[0x0][0xc10] ;  /* 0x00030400ff0c7b82 */ /* 0x000ee20000000a00 */
[----:B------:R-:W4:Y:S01]  /*6370*/  LDS.128 R20, [UR43+0x210] ;  /* 0x0002102bff147984 */ /* 0x000f220008000c00 */
[----:B------:R-:W-:Y:S01]  /*6380*/  UIADD3 UR4, UPT, UPT, UR43, 0x1d8, URZ ;  /* 0x000001d82b047890 */ /* 0x000fe2000fffe0ff */
[----:B--2---:R-:W-:Y:S01]  /*6390*/  IMAD R0, R44, 0x4, R1 ;  /* 0x000000042c007824 */ /* 0x004fe200078e0201 */
[----:B-1----:R-:W-:Y:S04]  /*63a0*/  ISETP.NE.AND P1, PT, R41, 0x1, PT ;  /* 0x000000012900780c */ /* 0x002fe80003f25270 */
[----:B------:R-:W1:Y:S01]  /*63b0*/  LDC.64 R10, c[0x0][0xc18] ;  /* 0x00030600ff0a7b82 */ /* 0x000e620000000a00 */
[----:B------:R-:W-:Y:S01]  /*63c0*/  UPRMT UR4, URZ, 0x654, UR4 ;  /* 0x00000654ff047896 */ /* 0x000fe20008000004 */
[----:B------:R-:W-:Y:S01]  /*63d0*/  ISETP.GE.AND P0, PT, R40, 0x1, PT ;  /* 0x000000012800780c */ /* 0x000fe20003f06270 */
[----:B------:R-:W-:Y:S01]  /*63e0*/  @!PT LDS RZ, [RZ] ;  /* 0x00000000fffff984 */ /* 0x000fe20000000800 */
[----:B------:R-:W-:Y:S01]  /*63f0*/  @!PT LDS RZ, [RZ] ;  /* 0x00000000fffff984 */ /* 0x000fe20000000800 */
[----:B------:R-:W-:Y:S01]  /*6400*/  @!PT LDS RZ, [RZ] ;  /* 0x00000000fffff984 */ /* 0x000fe20000000800 */
[----:B------:R-:W-:Y:S01]  /*6410*/  @!PT LDS RZ, [RZ] ;  /* 0x00000000fffff984 */ /* 0x000fe20000000800 */
[----:B------:R2:W-:Y:S06]  /*6420*/  MEMBAR.ALL.CTA ;  /* 0x0000000000007992 */ /* 0x0005ec0000008000 */
[----:B--2---:R-:W2:Y:S01]  /*6430*/  FENCE.VIEW.ASYNC.S ;  /* 0x00000000000073c6 */ /* 0x004ea20000000000 */
[----:B------:R-:W1:Y:S08]  /*6440*/  @!P1 LDC R14, c[0x0][0xc20] ;  /* 0x00030800ff0e9b82 */ /* 0x000e700000000800 */
[----:B------:R-:W1:Y:S01]  /*6450*/  @!P1 LDC R9, c[0x0][0xc0c] ;  /* 0x00030300ff099b82 */ /* 0x000e620000000800 */
[----:B--2---:R-:W-:Y:S01]  /*6460*/  SYNCS.ARRIVE.TRANS64.RED.A1T0 RZ, [UR4], RZ ;  /* 0x000000ffffff79a7 */ /* 0x004fe20008100404 */
[----:B------:R2:W5:Y:S01]  /*6470*/  LDL R17, [R0] ;  /* 0x0000000000117983 */ /* 0x0005620000100800 */
[----:B----4-:R-:W-:Y:S04]  /*6480*/  LOP3.LUT P4, RZ, R22, 0x1, RZ, 0xc0, !PT ;  /* 0x0000000116ff7812 */ /* 0x010fe8000788c0ff */
[----:B------:R-:W-:Y:S09]  /*6490*/  P2R R112, PR, RZ, 0x10 ;  /* 0x00000010ff707803 */ /* 0x000ff20000000000 */
[----:B------:R-:W-:Y:S02]  /*64a0*/  @P4 MOV R45, R20 ;  /* 0x00000014002d4202 */ /* 0x000fe40000000f00 */
[----:B------:R-:W-:Y:S01]  /*64b0*/  @P4 LOP3.LUT R43, R21, 0xffff, RZ, 0xc0, !PT ;  /* 0x0000ffff152b4812 */ /* 0x000fe200078ec0ff */
[----:B--23--:R-:W-:Y:S06]  /*64c0*/  @!P0 BRA `(.L_x_103) ;  /* 0x0000000000a48947 */ /* 0x00cfec0003800000 */
[----:B------:R-:W-:Y:S01]  /*64d0*/  IMAD.HI.U32 R19, R102, R39, RZ ;  /* 0x0000002766137227 */ /* 0x000fe200078e00ff */
[----:B------:R-:W-:Y:S02]  /*64e0*/  ISETP.NE.AND P0, PT, R38, 0x1, PT ;  /* 0x000000012600780c */ /* 0x000fe40003f05270 */
[----:B------:R-:W-:Y:S01]  /*64f0*/  ISETP.NE.AND P2, PT, R40, 0x1, PT ;  /* 0x000000012800780c */ /* 0x000fe20003f45270 */
[----:B------:R-:W-:Y:S01]  /*6500*/  IMAD.HI.U32 R16, R101, R88, RZ ;  /* 0x0000005865107227 */ /* 0x000fe200078e00ff */
[----:B------:R-:W-:Y:S02]  /*6510*/  SHF.R.U32.HI R19, RZ, R100, R19 ;  /* 0x00000064ff137219 */ /* 0x000fe40000011613 */
[----:B------:R-:W-:Y:S01]  /*6520*/  ISETP.NE.AND P3, PT, R42, 0x1, PT ;  /* 0x000000012a00780c */ /* 0x000fe20003f65270 */
[----:B------:R-:W-:Y:S01]  /*6530*/  IMAD.HI.U32 R24, R45, R88, RZ ;  /* 0x000000582d187227 */ /* 0x000fe200078e00ff */
[----:B------:R-:W-:Y:S02]  /*6540*/  SHF.R.U32.HI R16, RZ, R89, R16 ;  /* 0x00000059ff107219 */ /* 0x000fe40000011610 */
[----:B------:R-:W-:Y:S01]  /*6550*/  SEL R3, R102, R19, !P0 ;  /* 0x0000001366037207 */ /* 0x000fe20004000000 */
[----:B------:R-:W-:Y:S01]  /*6560*/  IMAD.HI.U32 R19, R43, R39, RZ ;  /* 0x000000272b137227 */ /* 0x000fe200078e00ff */
[----:B------:R-:W-:Y:S02]  /*6570*/  SEL R7, R101, R16, !P3 ;  /* 0x0000001065077207 */ /* 0x000fe40005800000 */
[----:B------:R-:W-:Y:S01]  /*6580*/  SHF.R.U32.HI R24, RZ, R89, R24 ;  /* 0x00000059ff187219 */ /* 0x000fe20000011618 */
[-C--:B------:R-:W-:Y:S04]  /*6590*/  IMAD.HI.U32 R16, R3, R36.reuse, RZ ;  /* 0x0000002403107227 */ /* 0x080fe800078e00ff */
[----:B------:R-:W-:Y:S01]  /*65a0*/  IMAD.HI.U32 R18, R7, R36, RZ ;  /* 0x0000002407127227 */ /* 0x000fe200078e00ff */
[-C--:B------:R-:W-:Y:S02]  /*65b0*/  @P2 SHF.R.U32.HI R3, RZ, R37.reuse, R16 ;  /* 0x00000025ff032219 */ /* 0x080fe40000011610 */
[----:B------:R-:W-:Y:S02]  /*65c0*/  SHF.R.U32.HI R16, RZ, R100, R19 ;  /* 0x00000064ff107219 */ /* 0x000fe40000011613 */
[----:B------:R-:W-:Y:S01]  /*65d0*/  @P2 SHF.R.U32.HI R7, RZ, R37, R18 ;  /* 0x00000025ff072219 */ /* 0x000fe20000011612 */
[C---:B------:R-:W-:Y:S01]  /*65e0*/  IMAD R2, R40.reuse, R3, RZ ;  /* 0x0000000328027224 */ /* 0x040fe200078e02ff */
[----:B------:R-:W-:Y:S02]  /*65f0*/  SEL R5, R43, R16, !P0 ;  /* 0x000000102b057207 */ /* 0x000fe40004000000 */
[----:B------:R-:W-:Y:S01]  /*6600*/  SEL R3, R45, R24, !P3 ;  /* 0x000000182d037207 */ /* 0x000fe20005800000 */
[----:B------:R-:W-:Y:S01]  /*6610*/  IMAD R4, R40, R7, RZ ;  /* 0x0000000728047224 */ /* 0x000fe200078e02ff */
[C---:B------:R-:W-:Y:S01]  /*6620*/  ISETP.GE.AND P0, PT, R5.reuse, R2, PT ;  /* 0x000000020500720c */ /* 0x040fe20003f06270 */
[----:B------:R-:W-:Y:S03]  /*6630*/  IMAD.HI.U32 R6, R5, R36, RZ ;  /* 0x0000002405067227 */ /* 0x000fe600078e00ff */
[----:B------:R-:W-:Y:S01]  /*6640*/  ISETP.GE.OR P0, PT, R3, R4, P0 ;  /* 0x000000040300720c */ /* 0x000fe20000706670 */
[----:B------:R-:W-:Y:S01]  /*6650*/  IMAD.MOV R4, RZ, RZ, -R3 ;  /* 0x000000ffff047224 */ /* 0x000fe200078e0a03 */
[-C--:B------:R-:W-:Y:S03]  /*6660*/  SHF.R.U32.HI R6, RZ, R37.reuse, R6 ;  /* 0x00000025ff067219 */ /* 0x080fe60000011606 */
[----:B------:R-:W-:Y:S01]  /*6670*/  IMAD R45, R42, R4, R45 ;  /* 0x000000042a2d7224 */ /* 0x000fe200078e022d */
[----:B------:R-:W-:Y:S05]  /*6680*/  SEL R15, R5, R6, !P2 ;  /* 0x00000006050f7207 */ /* 0x000fea0005000000 */
[----:B------:R-:W-:Y:S02]  /*6690*/  IMAD.MOV R6, RZ, RZ, -R15 ;  /* 0x000000ffff067224 */ /* 0x000fe400078e0a0f */
[C---:B------:R-:W-:Y:S04]  /*66a0*/  @!P0 IMAD.HI.U32 R2, R3.reuse, R36, RZ ;  /* 0x0000002403028227 */ /* 0x040fe800078e00ff */
[----:B------:R-:W-:Y:S01]  /*66b0*/  IMAD R6, R40, R6, R5 ;  /* 0x0000000628067224 */ /* 0x000fe200078e0205 */
[----:B------:R-:W-:Y:S04]  /*66c0*/  @!P0 SHF.R.U32.HI R2, RZ, R37, R2 ;  /* 0x00000025ff028219 */ /* 0x000fe80000011602 */
[----:B------:R-:W-:Y:S02]  /*66d0*/  @!P0 SEL R0, R3, R2, !P2 ;  /* 0x0000000203008207 */ /* 0x000fe40005000000 */
[----:B------:R-:W-:Y:S02]  /*66e0*/  IADD3 R2, PT, PT, -R5, RZ, RZ ;  /* 0x000000ff05027210 */ /* 0x000fe40007ffe1ff */
[----:B------:R-:W-:Y:S01]  /*66f0*/  @!P0 IADD3 R8, PT, PT, R15, -R0, RZ ;  /* 0x800000000f088210 */ /* 0x000fe20007ffe0ff */
[----:B------:R-:W-:Y:S02]  /*6700*/  @!P0 IMAD R0, R7, R6, R0 ;  /* 0x0000000607008224 */ /* 0x000fe400078e0200 */
[----:B------:R-:W-:Y:S02]  /*6710*/  IMAD R43, R38, R2, R43 ;  /* 0x00000002262b7224 */ /* 0x000fe400078e022b */
[----:B------:R-:W-:Y:S02]  /*6720*/  @!P0 IMAD R5, R8, R40, R3 ;  /* 0x0000002808058224 */ /* 0x000fe400078e0203 */
[----:B------:R-:W-:Y:S04]  /*6730*/  @!P0 IMAD.MOV.U32 R3, RZ, RZ, R0 ;  /* 0x000000ffff038224 */ /* 0x000fe800078e0000 */
[----:B------:R-:W-:Y:S02]  /*6740*/  IMAD R45, R3, R42, R45 ;  /* 0x0000002a032d7224 */ /* 0x000fe400078e022d */
[----:B------:R-:W-:Y:S07]  /*6750*/  IMAD R43, R5, R38, R43 ;  /* 0x00000026052b7224 */ /* 0x000fee00078e022b */
.L_x_103:
[----:B-1----:R-:W-:Y:S01]  /*6760*/  @!P1 ISETP.NE.AND P0, PT, R10, 0x1, PT ;  /* 0x000000010a00980c */ /* 0x002fe20003f05270 */
[----:B------:R-:W-:Y:S01]  /*6770*/  @!P1 IMAD.HI.U32 R0, R45, R12, RZ ;  /* 0x0000000c2d009227 */ /* 0x000fe200078e00ff */
[----:B------:R-:W-:Y:S01]  /*6780*/  @!P1 ISETP.NE.AND P2, PT, R9, 0x1, PT ;  /* 0x000000010900980c */ /* 0x000fe20003f45270 */
[----:B------:R-:W-:Y:S01]  /*6790*/  ULOP3.LUT UP0, URZ, UR42, 0x1b0, URZ, 0xc0, !UPT ;  /* 0x000001b02aff7892 */ /* 0x000fe2000f80c0ff */
[----:B------:R-:W-:Y:S01]  /*67a0*/  @P4 SHF.R.U32.HI R20, RZ, 0x10, R21 ;  /* 0x00000010ff144819 */ /* 0x000fe20000011615 */
[----:B------:R-:W-:Y:S01]  /*67b0*/  @!P1 IMAD.HI.U32 R3, R43, R11, RZ ;  /* 0x0000000b2b039227 */ /* 0x000fe200078e00ff */
[----:B------:R-:W-:Y:S02]  /*67c0*/  @!P1 SHF.R.U32.HI R0, RZ, R13, R0 ;  /* 0x0000000dff009219 */ /* 0x000fe40000011600 */
[----:B------:R-:W-:Y:S02]  /*67d0*/  @P4 R2UR UR44, R20 ;  /* 0x00000000142c42ca */ /* 0x000fe400000e0000 */
[----:B------:R-:W-:Y:S02]  /*67e0*/  @!P1 SHF.R.U32.HI R2, RZ, R14, R3 ;  /* 0x0000000eff029219 */ /* 0x000fe40000011603 */
[----:B------:R-:W-:Y:S02]  /*67f0*/  @!P1 SEL R3, R45, R0, !P2 ;  /* 0x000000002d039207 */ /* 0x000fe40005000000 */
[----:B------:R-:W-:Y:S05]  /*6800*/  @!P1 SEL R2, R43, R2, !P0 ;  /* 0x000000022b029207 */ /* 0x000fea0004000000 */
[----:B------:R-:W-:Y:S02]  /*6810*/  @!P1 IMAD.IADD R0, R2, 0x1, -R3 ;  /* 0x0000000102009824 */ /* 0x000fe400078e0a03 */
[----:B------:R-:W-:Y:S02]  /*6820*/  @!P1 IMAD.IADD R2, R3, 0x1, -R2 ;  /* 0x0000000103029824 */ /* 0x000fe400078e0a02 */
[----:B------:R-:W-:Y:S02]  /*6830*/  @!P1 IMAD R45, R0, R9, R45 ;  /* 0x00000009002d9224 */ /* 0x000fe400078e022d */
[----:B------:R-:W-:Y:S01]  /*6840*/  @!P1 IMAD R43, R2, R10, R43 ;  /* 0x0000000a022b9224 */ /* 0x000fe200078e022b */
[----:B------:R-:W-:Y:S06]  /*6850*/  BRA.U !UP0, `(.L_x_104) ;  /* 0x0000000108407547 */ /* 0x000fec000b800000 */
[----:B------:R-:W1:Y:S01]  /*6860*/  LDCU.64 UR8, c[0x4][0x80] ;  /* 0x01001000ff0877ac */ /* 0x000e620008000a00 */
[----:B------:R-:W-:Y:S01]  /*6870*/  MOV R3, 0x0 ;  /* 0x0000000000037802 */ /* 0x000fe20000000f00 */
[----:B------:R-:W-:Y:S02]  /*6880*/  HFMA2 R12, -RZ, RZ, 0, 5.9604644775390625e-08 ;  /* 0x00000001ff0c7431 */ /* 0x000fe400000001ff */
[----:B------:R-:W-:Y:S02]  /*6890*/  IMAD.MOV.U32 R8, RZ, RZ, 0x70 ;  /* 0x00000070ff087424 */ /* 0x000fe400078e00ff */
[----:B------:R-:W-:Y:S01]  /*68a0*/  IMAD.MOV.U32 R13, RZ, RZ, RZ ;  /* 0x000000ffff0d7224 */ /* 0x000fe200078e00ff */
[----:B------:R-:W2:Y:S01]  /*68b0*/  LDCU.64 UR6, c[0x4][0x88] ;  /* 0x01001100ff0677ac */ /* 0x000ea20008000a00 */
[----:B------:R-:W3:Y:S01]  /*68c0*/  LDC.64 R2, c[0x4][R3] ;  /* 0x0100000003027b82 */ /* 0x000ee20000000a00 */
[----:B------:R-:W4:Y:S01]  /*68d0*/  LDCU.64 UR4, c[0x4][0x8] ;  /* 0x01000100ff0477ac */ /* 0x000f220008000a00 */
[----:B-1----:R-:W-:Y:S01]  /*68e0*/  MOV R5, UR9 ;  /* 0x0000000900057c02 */ /* 0x002fe20008000f00 */
[----:B------:R-:W-:Y:S01]  /*68f0*/  IMAD.U32 R4, RZ, RZ, UR8 ;  /* 0x00000008ff047e24 */ /* 0x000fe2000f8e00ff */
[----:B--2---:R-:W-:Y:S01]  /*6900*/  MOV R7, UR7 ;  /* 0x0000000700077c02 */ /* 0x004fe20008000f00 */
[----:B------:R-:W-:Y:S01]  /*6910*/  IMAD.U32 R6, RZ, RZ, UR6 ;  /* 0x00000006ff067e24 */ /* 0x000fe2000f8e00ff */
[----:B----4-:R-:W-:Y:S01]  /*6920*/  MOV R11, UR5 ;  /* 0x00000005000b7c02 */ /* 0x010fe20008000f00 */
[----:B------:R-:W-:Y:S02]  /*6930*/  IMAD.U32 R10, RZ, RZ, UR4 ;  /* 0x00000004ff0a7e24 */ /* 0x000fe4000f8e00ff */
[----:B------:R-:W-:Y:S07]  /*6940*/  LEPC R20, `(.L_x_104) ;  /* 0x000000001014794e */ /* 0x000fee0000000000 */
[----:B---3-5:R-:W-:Y:S05]  /*6950*/  CALL.ABS.NOINC R2 ;  /* 0x0000000002007343 */ /* 0x028fea0003c00000 */
.L_x_104:
[----:B------:R-:W-:Y:S01]  /*6960*/  LOP3.LUT P0, RZ, R111, 0x1b0, RZ, 0xc0, !PT ;  /* 0x000001b06fff7812 */ /* 0x000fe2000780c0ff */
[----:B------:R-:W-:Y:S11]  /*6970*/  BSSY.RECONVERGENT B6, `(.L_x_105) ;  /* 0x0000013000067945 */ /* 0x000ff60003800200 */
[----:B------:R-:W-:Y:S01]  /*6980*/  @!UPT UIADD3 URZ, UPT, UPT, URZ, URZ, URZ ;  /* 0x000000fffffff290 */ /* 0x000fe2000fffe0ff */
[----:B------:R-:W-:Y:S05]  /*6990*/  @!P0 BRA `(.L_x_106) ;  /* 0x0000000000408947 */ /* 0x000fea0003800000 */
        /* <DEDUP_REMOVED lines=16> */
.L_x_106:
[----:B------:R-:W-:Y:S05]  /*6aa0*/  BSYNC.RECONVERGENT B6 ;  /* 0x0000000000067941 */ /* 0x000fea0003800200 */
.L_x_105:
[----:B------:R-:W-:Y:S01]  /*6ab0*/  ISETP.NE.U32.AND P3, PT, R86, RZ, PT ;  /* 0x000000ff5600720c */ /* 0x000fe20003f65070 */
[----:B------:R-:W-:Y:S01]  /*6ac0*/  UISETP.NE.AND UP1, UPT, UR41, URZ, UPT ;  /* 0x000000ff2900728c */ /* 0x000fe2000bf25270 */
[----:B------:R-:W-:Y:S02]  /*6ad0*/  ISETP.NE.U32.AND P4, PT, R82, RZ, PT ;  /* 0x000000ff5200720c */ /* 0x000fe40003f85070 */
[----:B------:R-:W-:Y:S02]  /*6ae0*/  ISETP.NE.AND.EX P3, PT, R87, RZ, PT, P3 ;  /* 0x000000ff5700720c */ /* 0x000fe40003f65330 */
[----:B------:R-:W-:Y:S02]  /*6af0*/  PLOP3.LUT P1, PT, PT, PT, PT, 0x8, 0x80 ;  /* 0x000000000080781c */ /* 0x000fe40003f2e170 */
[----:B------:R-:W-:Y:S02]  /*6b00*/  PLOP3.LUT P0, PT, PT, PT, UP1, 0x80, 0x8 ;  /* 0x000000000008781c */ /* 0x000fe40003f0f018 */
[----:B------:R-:W-:Y:S02]  /*6b10*/  ISETP.NE.AND.EX P4, PT, R83, RZ, PT, P4 ;  /* 0x000000ff5300720c */ /* 0x000fe40003f85340 */
[----:B------:R-:W1:Y:S09]  /*6b20*/  @UP1 LDCU.64 UR4, c[0x0][0x988] ;  /* 0x00013100ff0417ac */ /* 0x000e720008000a00 */
[----:B------:R-:W-:Y:S01]  /*6b30*/  @P0 PLOP3.LUT P1, PT, P3, PT, PT, 0x80, 0x8 ;  /* 0x000000000008081c */ /* 0x000fe20001f2f070 */
[----:B-1----:R-:W-:Y:S04]  /*6b40*/  @UP1 UISETP.NE.U32.AND UP0, UPT, UR4, URZ, UPT ;  /* 0x000000ff0400128c */ /* 0x002fe8000bf05070 */
[----:B------:R-:W-:Y:S04]  /*6b50*/  @UP1 UISETP.NE.AND.EX UP0, UPT, UR5, URZ, UPT, UP0 ;  /* 0x000000ff0500128c */ /* 0x000fe8000bf05300 */
[----:B------:R-:W-:Y:S01]  /*6b60*/  @UP1 USEL UR4, URZ, 0xffffffff, UP0 ;  /* 0xffffffffff041887 */ /* 0x000fe20008000000 */
[----:B------:R-:W-:Y:S11]  /*6b70*/  @!P3 BRA `(.L_x_107) ;  /* 0x00000000002cb947 */ /* 0x000ff60003800000 */
[----:B------:R-:W-:Y:S01]  /*6b80*/  ISETP.NE.U32.AND P2, PT, R84, RZ, PT ;  /* 0x000000ff5400720c */ /* 0x000fe20003f45070 */
[----:B------:R-:W-:Y:S03]  /*6b90*/  IMAD.MOV.U32 R96, RZ, RZ, 0x1 ;  /* 0x00000001ff607424 */ /* 0x000fe600078e00ff */
[----:B------:R-:W-:Y:S11]  /*6ba0*/  ISETP.NE.AND.EX P2, PT, R85, RZ, PT, P2 ;  /* 0x000000ff5500720c */ /* 0x000ff60003f45320 */
[----:B------:R-:W-:Y:S02]  /*6bb0*/  @!UPT UIADD3 URZ, UPT, UPT, URZ, URZ, URZ ;  /* 0x000000fffffff290 */ /* 0x000fe4000fffe0ff */
[----:B------:R-:W1:Y:S01]  /*6bc0*/  @P2 LDC.64 R2, c[0x0][0x988] ;  /* 0x00026200ff022b82 */ /* 0x000e620000000a00 */
[----:B------:R-:W-:Y:S04]  /*6bd0*/  @P2 IMAD R0, R86, UR45, RZ ;  /* 0x0000002d56002c24 */ /* 0x000fe8000f8e02ff */
[----:B-1----:R-:W-:Y:S04]  /*6be0*/  @P2 IMAD.WIDE R2, R0, 0x4, R2 ;  /* 0x0000000400022825 */ /* 0x002fe800078e0202 */
[----:B------:R-:W-:Y:S01]  /*6bf0*/  HFMA2 R0, -RZ, RZ, 0, 5.9604644775390625e-08 ;  /* 0x00000001ff007431 */ /* 0x000fe200000001ff */
[----:B-----5:R1:W5:Y:S04]  /*6c00*/  @P2 LDG.E R49, desc[UR38][R2.64] ;  /* 0x0000002602312981 */ /* 0x020368000c1e1900 */
[----:B------:R-:W-:Y:S01]  /*6c10*/  @!P2 PRMT R96, R0, 0x7610, R96 ;  /* 0x000076100060a816 */ /* 0x000fe20000000060 */
[----:B-1----:R-:W2:Y:S06]  /*6c20*/  @!P2 LDC R49, c[0x0][0x980] ;  /* 0x00026000ff31ab82 */ /* 0x002eac0000000800 */
.L_x_107:
[----:B------:R-:W-:Y:S05]  /*6c30*/  @!P4 BRA `(.L_x_108) ;  /* 0x000000000020c947 */ /* 0x000fea0003800000 */
[----:B------:R-:W-:Y:S04]  /*6c40*/  ISETP.NE.U32.AND P2, PT, R80, RZ, PT ;  /* 0x000000ff5000720c */ /* 0x000fe80003f45070 */
[----:B------:R-:W-:Y:S11]  /*6c50*/  ISETP.NE.AND.EX P2, PT, R81, RZ, PT, P2 ;  /* 0x000000ff5100720c */ /* 0x000ff60003f45320 */
[----:B------:R-:W-:Y:S02]  /*6c60*/  @!UPT UIADD3 URZ, UPT, UPT, URZ, URZ, URZ ;  /* 0x000000fffffff290 */ /* 0x000fe4000fffe0ff */
[----:B------:R-:W1:Y:S01]  /*6c70*/  @P2 LDC.64 R2, c[0x0][0x9a8] ;  /* 0x00026a00ff022b82 */ /* 0x000e620000000a00 */
[----:B------:R-:W-:Y:S04]  /*6c80*/  @P2 IMAD R0, R82, UR45, RZ ;  /* 0x0000002d52002c24 */ /* 0x000fe8000f8e02ff */
[----:B-1----:R-:W-:Y:S05]  /*6c90*/  @P2 IMAD.WIDE R2, R0, 0x4, R2 ;  /* 0x0000000400022825 */ /* 0x002fea00078e0202 */
[----:B-----5:R1:W5:Y:S02]  /*6ca0*/  @P2 LDG.E R47, desc[UR38][R2.64] ;  /* 0x00000026022f2981 */ /* 0x020364000c1e1900 */
[----:B-1----:R-:W3:Y:S02]  /*6cb0*/  @!P2 LDC R47, c[0x0][0x9a0] ;  /* 0x00026800ff2fab82 */ /* 0x002ee40000000800 */
.L_x_108:
[----:B--2--5:R-:W-:Y:S01]  /*6cc0*/  @P0 FSETP.NEU.AND P4, PT, R49, RZ, PT ;  /* 0x000000ff3100020b */ /* 0x024fe20003f8d000 */
[----:B------:R-:W-:Y:S01]  /*6cd0*/  IMAD.U32 R0, RZ, RZ, UR4 ;  /* 0x00000004ff007e24 */ /* 0x000fe2000f8e00ff */
[----:B------:R-:W-:Y:S01]  /*6ce0*/  @P0 LOP3.LUT P2, RZ, R96, 0xff, RZ, 0xc0, !PT ;  /* 0x000000ff60ff0812 */ /* 0x000fe2000784c0ff */
[----:B------:R-:W-:Y:S01]  /*6cf0*/  BSSY B1, `(.L_x_109) ;  /* 0x0000034000017945 */ /* 0x000fe20003800000 */
[----:B------:R-:W-:Y:S01]  /*6d00*/  @P0 SEL R5, RZ, 0xffffffff, P4 ;  /* 0xffffffffff050807 */ /* 0x000fe20002000000 */
[----:B------:R-:W-:Y:S01]  /*6d10*/  IMAD.IADD R32, R46, 0x1, R17 ;  /* 0x000000012e207824 */ /* 0x000fe200078e0211 */
[----:B------:R-:W-:Y:S02]  /*6d20*/  LEA R92, R44, UR43, 0x3 ;  /* 0x0000002b2c5c7c11 */ /* 0x000fe4000f8e18ff */
[----:B------:R-:W-:Y:S02]  /*6d30*/  CS2R R54, SRZ ;  /* 0x0000000000367805 */ /* 0x000fe4000001ff00 */
[----:B------:R-:W-:Y:S02]  /*6d40*/  @P1 SEL R5, R0, R5, !P2 ;  /* 0x0000000500051207 */ /* 0x000fe40005000000 */
[----:B------:R-:W-:Y:S02]  /*6d50*/  CS2R R52, SRZ ;  /* 0x0000000000347805 */ /* 0x000fe4000001ff00 */
[----:B------:R-:W-:Y:S02]  /*6d60*/  SHF.L.U32 R3, R106, 0x1f, RZ ;  /* 0x0000001f6a037819 */ /* 0x000fe400000006ff */
[----:B------:R-:W-:Y:S02]  /*6d70*/  CS2R R58, SRZ ;  /* 0x00000000003a7805 */ /* 0x000fe4000001ff00 */
[----:B------:R-:W-:Y:S02]  /*6d80*/  @P0 LOP3.LUT R5, R5, 0x1, RZ, 0xc0, !PT ;  /* 0x0000000105050812 */ /* 0x000fe400078ec0ff */
[----:B------:R-:W-:Y:S02]  /*6d90*/  CS2R R56, SRZ ;  /* 0x0000000000387805 */ /* 0x000fe4000001ff00 */
[----:B------:R-:W-:Y:S02]  /*6da0*/  PLOP3.LUT P5, PT, PT, PT, PT, 0x8, 0x80 ;  /* 0x000000000080781c */ /* 0x000fe40003fae170 */
[----:B------:R-:W-:Y:S11]  /*6db0*/  ISETP.NE.U32.OR P1, PT, R5, 0x1, !P0 ;  /* 0x000000010500780c */ /* 0x000ff60004725470 */
[----:B------:R-:W-:Y:S02]  /*6dc0*/  @!UPT UIADD3 URZ, UPT, UPT, URZ, URZ, URZ ;  /* 0x000000fffffff290 */ /* 0x000fe4000fffe0ff */
[----:B------:R-:W-:Y:S04]  /*6dd0*/  @P1 SHF.L.U32 R2, R104, 0x1f, RZ ;  /* 0x0000001f68021819 */ /* 0x000fe800000006ff */
[----:B------:R-:W1:Y:S01]  /*6de0*/  @P1 SYNCS.PHASECHK.TRANS64.TRYWAIT P0, [UR43+0x1b0], R2 ;  /* 0x0001b002ff0015a7 */ /* 0x000e62000800112b */
[----:B------:R2:W4:Y:S01]  /*6df0*/  SYNCS.PHASECHK.TRANS64.TRYWAIT P4, [R92+URZ+0x1e0], R3 ;  /* 0x0001e0035c0075a7 */ /* 0x00052200080811ff */
[----:B-1----:R-:W-:Y:S01]  /*6e00*/  @P1 PLOP3.LUT P5, PT, P0, PT, PT, 0x8, 0x80 ;  /* 0x000000000080181c */ /* 0x002fe200007ae170 */
[----:B------:R-:W-:Y:S01]  /*6e10*/  @!UPT UIADD3 URZ, UPT, UPT, URZ, URZ, URZ ;  /* 0x000000fffffff290 */ /* 0x000fe2000fffe0ff */
[----:B--2-4-:R-:W-:Y:S11]  /*6e20*/  @!P1 BRA `(.L_x_110) ;  /* 0x0000000000809947 */ /* 0x014ff60003800000 */
[----:B------:R-:W-:Y:S01]  /*6e30*/  ISETP.NE.U32.AND P0, PT, RZ, UR36, PT ;  /* 0x00000024ff007c0c */ /* 0x000fe2000bf05070 */
[----:B------:R-:W-:Y:S01]  /*6e40*/  BSSY B0, `(.L_x_111) ;  /* 0x0000012000007945 */ /* 0x000fe20003800000 */
[----:B------:R-:W-:Y:S02]  /*6e50*/  FSETP.NEU.AND P2, PT, R49, RZ, PT ;  /* 0x000000ff3100720b */ /* 0x000fe40003f4d000 */
[----:B------:R-:W-:Y:S02]  /*6e60*/  CS2R R58, SRZ ;  /* 0x00000000003a7805 */ /* 0x000fe4000001ff00 */
[----:B------:R-:W-:Y:S02]  /*6e70*/  ISETP.NE.AND.EX P0, PT, RZ, UR37, PT, P0 ;  /* 0x00000025ff007c0c */ /* 0x000fe4000bf05300 */
[----:B------:R-:W-:Y:S02]  /*6e80*/  CS2R R56, SRZ ;  /* 0x0000000000387805 */ /* 0x000fe4000001ff00 */
[----:B------:R-:W-:Y:S02]  /*6e90*/  LOP3.LUT P1, RZ, R96, 0xff, RZ, 0xc0, !PT ;  /* 0x000000ff60ff7812 */ /* 0x000fe4000782c0ff */
[----:B------:R-:W-:Y:S02]  /*6ea0*/  CS2R R54, SRZ ;  /* 0x0000000000367805 */ /* 0x000fe4000001ff00 */
[----:B------:R-:W-:Y:S02]  /*6eb0*/  SEL R0, RZ, 0xffffffff, P2 ;  /* 0xffffffffff007807 */ /* 0x000fe40001000000 */
[----:B------:R-:W-:Y:S02]  /*6ec0*/  CS2R R52, SRZ ;  /* 0x0000000000347805 */ /* 0x000fe4000001ff00 */
[----:B------:R-:W-:Y:S04]  /*6ed0*/  SEL R5, RZ, 0xffffffff, P0 ;  /* 0xffffffffff057807 */ /* 0x000fe80000000000 */
[----:B------:R-:W-:Y:S04]  /*6ee0*/  @P3 SEL R0, R5, R0, !P1 ;  /* 0x0000000005003207 */ /* 0x000fe80004800000 */
[----:B------:R-:W-:Y:S04]  /*6ef0*/  LOP3.LUT R0, R0, 0x1, RZ, 0xc0, !PT ;  /* 0x0000000100007812 */ /* 0x000fe800078ec0ff */
[----:B------:R-:W-:Y:S01]  /*6f00*/  ISETP.NE.U32.AND P0, PT, R0, 0x1, PT ;  /* 0x000000010000780c */ /* 0x000fe20003f05070 */
[----:B------:R-:W-:Y:S01]  /*6f10*/  @!UPT UIADD3 URZ, UPT, UPT, URZ, URZ, URZ ;  /* 0x000000fffffff290 */ /* 0x000fe2000fffe0ff */
[----:B------:R-:W-:Y:S11]  /*6f20*/  @!P5 BRA `(.L_x_112) ;  /* 0x00000000000cd947 */ /* 0x000ff60003800000 */
[----:B------:R-:W-:Y:S04]  /*6f30*/  SHF.L.U32 R5, R104, 0x1f, RZ ;  /* 0x0000001f68057819 */ /* 0x000fe800000006ff */
[----:B------:R-:W1:Y:S02]  /*6f40*/  SYNCS.PHASECHK.TRANS64.TRYWAIT P1, [UR43+0x1b0], R5 ;  /* 0x0001b005ff0075a7 */ /* 0x000e64000802112b */
[----:B-1----:R-:W-:Y:S05]  /*6f50*/  @!P1 BRA `(.L_x_113) ;  /* 0x0000002000789947 */ /* 0x002fea0003800000 */
.L_x_112:
[----:B------:R-:W-:Y:S05]  /*6f60*/  BSYNC B0 ;  /* 0x0000000000007941 */ /* 0x000fea0003800000 */
.L_x_111:
[----:B------:R2:W4:Y:S01]  /*6f70*/  @P0 LDS.128 R56, [R108+UR43+0x400] ;  /* 0x0004002b6c380984 */ /* 0x0005220008000c00 */
[----:B------:R-:W-:Y:S01]  /*6f80*/  UIADD3 UR4, UPT, UPT, UR43, 0x1b8, URZ ;  /* 0x000001b82b047890 */ /* 0x000fe2000fffe0ff */
[----:B------:R-:W-:Y:S02]  /*6f90*/  LOP3.LUT R104, R104, 0x1, RZ, 0x3c, !PT ;  /* 0x0000000168687812 */ /* 0x000fe400078e3cff */
[----:B------:R2:W1:Y:S01]  /*6fa0*/  @P0 LDS.128 R52, [R107+0x10] ;  /* 0x000010006b340984 */ /* 0x0004620000000c00 */
[----:B------:R-:W-:Y:S01]  /*6fb0*/  UPRMT UR4, UR40, 0x654, UR4 ;  /* 0x0000065428047896 */ /* 0x000fe20008000004 */
[----:B------:R-:W-:Y:S01]  /*6fc0*/  @!PT LDS RZ, [RZ] ;  /* 0x00000000fffff984 */ /* 0x000fe20000000800 */
[----:B------:R-:W-:Y:S01]  /*6fd0*/  @!PT LDS RZ, [RZ] ;  /* 0x00000000fffff984 */ /* 0x000fe20000000800 */
[----:B------:R-:W-:Y:S01]  /*6fe0*/  @!PT LDS RZ, [RZ] ;  /* 0x00000000fffff984 */ /* 0x000fe20000000800 */
[----:B------:R-:W-:Y:S01]  /*6ff0*/  @!PT LDS RZ, [RZ] ;  /* 0x00000000fffff984 */ /* 0x000fe20000000800 */
[----:B------:R5:W-:Y:S06]  /*7000*/  MEMBAR.ALL.CTA ;  /* 0x0000000000007992 */ /* 0x000bec0000008000 */
[----:B-----5:R-:W5:Y:S02]  /*7010*/  FENCE.VIEW.ASYNC.S ;  /* 0x00000000000073c6 */ /* 0x020f640000000000 */
[----:B-----5:R-:W-:Y:S03]  /*7020*/  SYNCS.ARRIVE.TRANS64.RED.A1T0 RZ, [UR4], RZ ;  /* 0x000000ffffff79a7 */ /* 0x020fe60008100404 */
.L_x_110:
[----:B------:R-:W-:Y:S05]  /*7030*/  BSYNC B1 ;  /* 0x0000000000017941 */ /* 0x000fea0003800000 */
.L_x_109:
[----:B-1----:R-:W-:Y:S04]  /*7040*/  SHF.R.U32.HI R0, RZ, 0x15, R32 ;  /* 0x00000015ff007819 */ /* 0x002fe80000011620 */
[----:B------:R-:W-:Y:S01]  /*7050*/  LOP3.LUT P0, RZ, R0, 0x3, R109, 0x48, !PT ;  /* 0x0000000300ff7812 */ /* 0x000fe2000780486d */
[----:B------:R-:W-:Y:S01]  /*7060*/  @!UPT UIADD3 URZ, UPT, UPT, URZ, URZ, URZ ;  /* 0x000000fffffff290 */ /* 0x000fe2000fffe0ff */
[----:B------:R-:W-:Y:S11]  /*7070*/  @P4 BRA `(.L_x_114) ;  /* 0x0000000000084947 */ /* 0x000ff60003800000 */
[----:B------:R-:W1:Y:S02]  /*7080*/  SYNCS.PHASECHK.TRANS64.TRYWAIT P1, [R92+URZ+0x1e0], R3 ;  /* 0x0001e0035c0075a7 */ /* 0x000e6400080211ff */
[----:B-1----:R-:W-:Y:S05]  /*7090*/  @!P1 BRA `(.L_x_115) ;  /* 0x0000002000409947 */ /* 0x002fea0003800000 */
.L_x_114:
[----:B------:R-:W-:Y:S05]  /*70a0*/  @!P0 BRA `(.L_x_116) ;  /* 0x0000000000408947 */ /* 0x000fea0003800000 */
[----:B------:R-:W1:Y:S01]  /*70b0*/  LDCU.64 UR8, c[0x4][0x70] ;  /* 0x01000e00ff0877ac */ /* 0x000e620008000a00 */
[----:B------:R-:W-:Y:S01]  /*70c0*/  MOV R3, 0x0 ;  /* 0x0000000000037802 */ /* 0x000fe20000000f00 */
[----:B------:R-:W-:Y:S02]  /*70d0*/  HFMA2 R12, -RZ, RZ, 0, 5.9604644775390625e-08 ;  /* 0x00000001ff0c7431 */ /* 0x000fe400000001ff */
[----:B------:R-:W-:Y:S02]  /*70e0*/  IMAD.MOV.U32 R8, RZ, RZ, 0x192 ;  /* 0x00000192ff087424 */ /* 0x000fe400078e00ff */
[----:B------:R-:W-:Y:S01]  /*70f0*/  IMAD.MOV.U32 R13, RZ, RZ, RZ ;  /* 0x000000ffff0d7224 */ /* 0x000fe200078e00ff */
[----:B------:R-:W5:Y:S01]  /*7100*/  LDCU.64 UR6, c[0x4][0x78] ;  /* 0x01000f00ff0677ac */ /* 0x000f620008000a00 */
[----:B------:R-:W2:Y:S01]  /*7110*/  LDC.64 R2, c[0x4][R3] ;  /* 0x0100000003027b82 */ /* 0x000ea20000000a00 */
[----:B------:R-:W3:Y:S01]  /*7120*/  LDCU.64 UR4, c[0x4][0x10] ;  /* 0x01000200ff0477ac */ /* 0x000ee20008000a00 */
[----:B-1----:R-:W-:Y:S01]  /*7130*/  MOV R5, UR9 ;  /* 0x0000000900057c02 */ /* 0x002fe20008000f00 */
[----:B------:R-:W-:Y:S01]  /*7140*/  IMAD.U32 R4, RZ, RZ, UR8 ;  /* 0x00000008ff047e24 */ /* 0x000fe2000f8e00ff */
[----:B-----5:R-:W-:Y:S01]  /*7150*/  MOV R7, UR7 ;  /* 0x0000000700077c02 */ /* 0x020fe20008000f00 */
[----:B------:R-:W-:Y:S01]  /*7160*/  IMAD.U32 R6, RZ, RZ, UR6 ;  /* 0x00000006ff067e24 */ /* 0x000fe2000f8e00ff */
[----:B---3--:R-:W-:Y:S01]  /*7170*/  MOV R11, UR5 ;  /* 0x00000005000b7c02 */ /* 0x008fe20008000f00 */
[----:B------:R-:W-:Y:S02]  /*7180*/  IMAD.U32 R10, RZ, RZ, UR4 ;  /* 0x00000004ff0a7e24 */ /* 0x000fe4000f8e00ff */
[----:B------:R-:W-:Y:S07]  /*7190*/  LEPC R20, `(.L_x_116) ;  /* 0x000000001014794e */ /* 0x000fee0000000000 */
[----:B--2-4-:R-:W-:Y:S05]  /*71a0*/  CALL.ABS.NOINC R2 ;  /* 0x0000000002007343 */ /* 0x014fea0003c00000 */
.L_x_116:
[----:B------:R-:W-:Y:S01]  /*71b0*/  LOP3.LUT P0, RZ, R103, 0x60, RZ, 0xc0, !PT ;  /* 0x0000006067ff7812 */ /* 0x000fe2000780c0ff */
[----:B------:R-:W-:Y:S05]  /*71c0*/  WARPSYNC.ALL ;  /* 0x0000000000007948 */ /* 0x000fea0003800000 */
[----:B------:R-:W-:Y:S01]  /*71d0*/  R2UR UR4, R32 ;  /* 0x00000000200472ca */ /* 0x000fe200000e0000 */
[----:B------:R-:W-:Y:S01]  /*71e0*/  BSSY.RECONVERGENT B0, `(.L_x_117) ;  /* 0x00000f9000007945 */ /* 0x000fe20003800200 */
[-C--:B----4-:R-:W-:Y:S02]  /*71f0*/  F2FP.F16.E4M3.UNPACK_B R50, R56.reuse ;  /* 0x00000038ff32723e */ /* 0x090fe400020006ff */
[----:B------:R-:W-:Y:S02]  /*7200*/  F2FP.F16.E4M3.UNPACK_B R63, R56.H1 ;  /* 0x00000038ff3f723e */ /* 0x000fe400030006ff */
[-C--:B------:R-:W-:Y:S01]  /*7210*/  F2FP.F16.E4M3.UNPACK_B R56, R57.reuse ;  /* 0x00000039ff38723e */ /* 0x080fe200020006ff */
[--C-:B------:R-:W-:Y:S01]  /*7220*/  HADD2.F32 R48, -RZ, R50.reuse.H0_H0 ;  /* 0x20000032ff307230 */ /* 0x100fe20000004100 */
[----:B------:R-:W-:Y:S01]  /*7230*/  F2FP.F16.E4M3.UNPACK_B R57, R57.H1 ;  /* 0x00000039ff39723e */ /* 0x000fe200030006ff */
[----:B------:R-:W-:Y:S01]  /*7240*/  HADD2.F32 R50, -RZ, R50.H1_H1 ;  /* 0x30000032ff327230 */ /* 0x000fe20000004100 */
[-C--:B------:R-:W-:Y:S01]  /*7250*/  F2FP.F16.E4M3.UNPACK_B R66, R52.reuse ;  /* 0x00000034ff42723e */ /* 0x080fe200020006ff */
[--C-:B------:R-:W-:Y:S01]  /*7260*/  HADD2.F32 R51, -RZ, R63.reuse.H0_H0 ;  /* 0x2000003fff337230 */ /* 0x100fe20000004100 */
[----:B------:R-:W-:Y:S01]  /*7270*/  F2FP.F16.E4M3.UNPACK_B R68, R52.H1 ;  /* 0x00000034ff44723e */ /* 0x000fe200030006ff */
[----:B------:R-:W-:Y:S01]  /*7280*/  LDTM.16dp32bit_t0_t15.x32 R4, tmem[UR4] ;  /* 0x00000004000479ee */ /* 0x000fe20008a80000 */
[----:B------:R-:W3:Y:S01]  /*7290*/  LDTM.16dp32bit_t16_t31.x32 R4, tmem[UR4+0x20] ;  /* 0x00002004000479ee */ /* 0x000ee20008aa0000 */
[----:B------:R-:W-:Y:S01]  /*72a0*/  NOP ;  /* 0x0000000000007918 */ /* 0x000fe20000000000 */
[----:B------:R-:W-:Y:S01]  /*72b0*/  R2UR UR5, R92 ;  /* 0x000000005c0572ca */ /* 0x000fe200000e0000 */
[--C-:B------:R-:W-:Y:S01]  /*72c0*/  HADD2.F32 R65, -RZ, R66.reuse.H0_H0 ;  /* 0x20000042ff417230 */ /* 0x100fe20000004100 */
[----:B------:R-:W-:Y:S01]  /*72d0*/  F2FP.F16.E4M3.UNPACK_B R61, R58 ;  /* 0x0000003aff3d723e */ /* 0x000fe200020006ff */
[----:B------:R-:W-:Y:S01]  /*72e0*/  HADD2.F32 R67, -RZ, R66.H1_H1 ;  /* 0x30000042ff437230 */ /* 0x000fe20000004100 */
[-C--:B------:R-:W-:Y:S01]  /*72f0*/  F2FP.F16.E4M3.UNPACK_B R70, R53.reuse ;  /* 0x00000035ff46723e */ /* 0x080fe200020006ff */
[----:B------:R-:W-:Y:S01]  /*7300*/  HADD2.F32 R52, -RZ, R63.H1_H1 ;  /* 0x3000003fff347230 */ /* 0x000fe20000004100 */
[----:B------:R-:W-:Y:S01]  /*7310*/  F2FP.F16.E4M3.UNPACK_B R72, R53.H1 ;  /* 0x00000035ff48723e */ /* 0x000fe200030006ff */
[----:B------:R-:W-:Y:S01]  /*7320*/  HADD2.F32 R53, -RZ, R56.H0_H0 ;  /* 0x20000038ff357230 */ /* 0x000fe20000004100 */
[-C--:B------:R-:W-:Y:S01]  /*7330*/  F2FP.F16.E4M3.UNPACK_B R74, R54.reuse ;  /* 0x00000036ff4a723e */ /* 0x080fe200020006ff */
[----:B------:R-:W-:Y:S01]  /*7340*/  HADD2.F32 R69, -RZ, R70.H0_H0 ;  /* 0x20000046ff457230 */ /* 0x000fe20000004100 */
[----:B------:R-:W-:Y:S01]  /*7350*/  F2FP.F16.E4M3.UNPACK_B R76, R54.H1 ;  /* 0x00000036ff4c723e */ /* 0x000fe200030006ff */
[----:B------:R-:W-:Y:S01]  /*7360*/  HADD2.F32 R54, -RZ, R56.H1_H1 ;  /* 0x30000038ff367230 */ /* 0x000fe20000004100 */
[----:B------:R-:W-:Y:S01]  /*7370*/  F2FP.F16.E4M3.UNPACK_B R60, R58.H1 ;  /* 0x0000003aff3c723e */ /* 0x000fe200030006ff */
[----:B------:R-:W-:Y:S01]  /*7380*/  UIADD3 UR5, UPT, UPT, UR5, 0x1f0, URZ ;  /* 0x000001f005057890 */ /* 0x000fe2000fffe0ff */
[----:B------:R-:W-:Y:S01]  /*7390*/  HADD2.F32 R58, -RZ, R61.H1_H1 ;  /* 0x3000003dff3a7230 */ /* 0x000fe20000004100 */
[----:B------:R-:W-:Y:S01]  /*73a0*/  F2FP.F16.E4M3.UNPACK_B R77, R55 ;  /* 0x00000037ff4d723e */ /* 0x000fe200020006ff */
[----:B------:R-:W-:Y:S01]  /*73b0*/  HADD2.F32 R70, -RZ, R70.H1_H1 ;  /* 0x30000046ff467230 */ /* 0x000fe20000004100 */
[----:B------:R-:W-:Y:S01]  /*73c0*/  UPRMT UR5, UR40, 0x654, UR5 ;  /* 0x0000065428057896 */ /* 0x000fe20008000005 */
[--C-:B------:R-:W-:Y:S01]  /*73d0*/  HADD2.F32 R73, -RZ, R74.reuse.H0_H0 ;  /* 0x2000004aff497230 */ /* 0x100fe20000004100 */
[----:B------:R-:W-:Y:S01]  /*73e0*/  F2FP.F16.E4M3.UNPACK_B R62, R59 ;  /* 0x0000003bff3e723e */ /* 0x000fe200020006ff */
[----:B------:R-:W-:Y:S01]  /*73f0*/  HADD2.F32 R74, -RZ, R74.H1_H1 ;  /* 0x3000004aff4a7230 */ /* 0x000fe20000004100 */
[----:B------:R-:W-:Y:S01]  /*7400*/  F2FP.F16.E4M3.UNPACK_B R78, R55.H1 ;  /* 0x00000037ff4e723e */ /* 0x000fe200030006ff */
[C---:B---3--:R-:W-:Y:S01]  /*7410*/  FMUL R4, R47.reuse, R4 ;  /* 0x000000042f047220 */ /* 0x048fe20000400000 */
[C---:B------:R-:W-:Y:S01]  /*7420*/  FMUL R5, R47.reuse, R5 ;  /* 0x000000052f057220 */ /* 0x040fe20000400000 */
[C---:B------:R-:W-:Y:S01]  /*7430*/  FMUL R8, R47.reuse, R8 ;  /* 0x000000082f087220 */ /* 0x040fe20000400000 */
[----:B------:R-:W-:Y:S01]  /*7440*/  FMUL R9, R47, R9 ;  /* 0x000000092f097220 */ /* 0x000fe20000400000 */
[----:B------:R-:W-:Y:S01]  /*7450*/  SYNCS.ARRIVE.TRANS64.RED.A1T0 RZ, [UR5], RZ ;  /* 0x000000ffffff79a7 */ /* 0x000fe20008100405 */
[C---:B------:R-:W-:Y:S01]  /*7460*/  FFMA R4, R49.reuse, R48, R4 ;  /* 0x0000003031047223 */ /* 0x040fe20000000004 */
[----:B------:R-:W-:Y:S01]  /*7470*/  FFMA R5, R49, R50, R5 ;  /* 0x0000003231057223 */ /* 0x000fe20000000005 */
[C---:B------:R-:W-:Y:S01]  /*7480*/  FMUL R12, R47.reuse, R12 ;  /* 0x0000000c2f0c7220 */ /* 0x040fe20000400000 */
        /* <DEDUP_REMOVED lines=9> */
[----:B------:R-:W-:Y:S02]  /*7520*/  HADD2.F32 R48, -RZ, R77.H1_H1 ;  /* 0x3000004dff307230 */ /* 0x000fe40000004100 */
[C---:B------:R-:W-:Y:S01]  /*7530*/  FMUL R28, R47.reuse, R32 ;  /* 0x000000202f1c7220 */ /* 0x040fe20000400000 */
[C---:B------:R-:W-:Y:S01]  /*7540*/  FMUL R29, R47.reuse, R33 ;  /* 0x000000212f1d7220 */ /* 0x040fe20000400000 */
[C---:B------:R-:W-:Y:S01]  /*7550*/  FMUL R6, R47.reuse, R6 ;  /* 0x000000062f067220 */ /* 0x040fe20000400000 */
[C---:B------:R-:W-:Y:S01]  /*7560*/  FMUL R7, R47.reuse, R7 ;  /* 0x000000072f077220 */ /* 0x040fe20000400000 */
[--C-:B------:R-:W-:Y:S02]  /*7570*/  HADD2.F32 R55, -RZ, R57.reuse.H0_H0 ;  /* 0x20000039ff377230 */ /* 0x100fe40000004100 */
[----:B------:R-:W-:Y:S01]  /*7580*/  FMUL R10, R47, R10 ;  /* 0x0000000a2f0a7220 */ /* 0x000fe20000400000 */
[C---:B------:R-:W-:Y:S01]  /*7590*/  FFMA R6, R49.reuse, R51, R6 ;  /* 0x0000003331067223 */ /* 0x040fe20000000006 */
[----:B------:R-:W-:Y:S02]  /*75a0*/  HADD2.F32 R56, -RZ, R57.H1_H1 ;  /* 0x30000039ff387230 */ /* 0x000fe40000004100 */
[C---:B------:R-:W-:Y:S01]  /*75b0*/  FFMA R7, R49.reuse, R52, R7 ;  /* 0x0000003431077223 */ /* 0x040fe20000000007 */
[C---:B------:R-:W-:Y:S01]  /*75c0*/  FFMA R8, R49.reuse, R53, R8 ;  /* 0x0000003531087223 */ /* 0x040fe20000000008 */
[C---:B------:R-:W-:Y:S01]  /*75d0*/  FFMA R9, R49.reuse, R54, R9 ;  /* 0x0000003631097223 */ /* 0x040fe20000000009 */
[----:B------:R-:W-:Y:S02]  /*75e0*/  HADD2.F32 R57, -RZ, R61.H0_H0 ;  /* 0x2000003dff397230 */ /* 0x000fe40000004100 */
[----:B------:R-:W-:Y:S01]  /*75f0*/  FFMA R10, R49, R55, R10 ;  /* 0x00000037310a7223 */ /* 0x000fe2000000000a */
[----:B------:R-:W-:Y:S01]  /*7600*/  F2FP.SATFINITE.E4M3.F32.PACK_AB_MERGE_C R92, R7, R6, RZ ;  /* 0x00000006075c723e */ /* 0x000fe200048070ff */
[----:B------:R-:W-:Y:S02]  /*7610*/  HADD2.F32 R61, -RZ, R62.H0_H0 ;  /* 0x2000003eff3d7230 */ /* 0x000fe40000004100 */
[----:B------:R-:W-:Y:S01]  /*7620*/  FMUL R11, R47, R11 ;  /* 0x0000000b2f0b7220 */ /* 0x000fe20000400000 */
[----:B------:R-:W-:Y:S01]  /*7630*/  F2FP.F16.E4M3.UNPACK_B R64, R59.H1 ;  /* 0x0000003bff40723e */ /* 0x000fe200030006ff */
[----:B------:R-:W-:Y:S01]  /*7640*/  HADD2.F32 R59, -RZ, R60.H0_H0 ;  /* 0x2000003cff3b7230 */ /* 0x000fe20000004100 */
[----:B------:R-:W-:Y:S01]  /*7650*/  F2FP.SATFINITE.E4M3.F32.PACK_AB_MERGE_C R92, R5, R4, R92 ;  /* 0x00000004055c723e */ /* 0x000fe2000480705c */
[C---:B------:R-:W-:Y:S01]  /*7660*/  FFMA R11, R49.reuse, R56, R11 ;  /* 0x00000038310b7223 */ /* 0x040fe2000000000b */
[C---:B------:R-:W-:Y:S01]  /*7670*/  FFMA R12, R49.reuse, R57, R12 ;  /* 0x00000039310c7223 */ /* 0x040fe2000000000c */
[----:B------:R-:W-:Y:S01]  /*7680*/  FFMA R13, R49, R58, R13 ;  /* 0x0000003a310d7223 */ /* 0x000fe2000000000d */
[----:B------:R-:W-:Y:S02]  /*7690*/  HADD2.F32 R62, -RZ, R62.H1_H1 ;  /* 0x3000003eff3e7230 */ /* 0x000fe40000004100 */
[----:B------:R-:W-:Y:S01]  /*76a0*/  FMUL R14, R47, R14 ;  /* 0x0000000e2f0e7220 */ /* 0x000fe20000400000 */
[----:B------:R-:W-:Y:S01]  /*76b0*/  HADD2.F32 R60, -RZ, R60.H1_H1 ;  /* 0x3000003cff3c7230 */ /* 0x000fe20000004100 */
[----:B------:R-:W-:Y:S01]  /*76c0*/  F2FP.SATFINITE.E4M3.F32.PACK_AB_MERGE_C R93, R11, R10, RZ ;  /* 0x0000000a0b5d723e */ /* 0x000fe200048070ff */
[----:B------:R-:W-:Y:S02]  /*76d0*/  HADD2.F32 R51, -RZ, R77.H0_H0 ;  /* 0x2000004dff337230 */ /* 0x000fe40000004100 */
[----:B------:R-:W-:Y:S01]  /*76e0*/  FFMA R14, R49, R59, R14 ;  /* 0x0000003b310e7223 */ /* 0x000fe2000000000e */
[----:B------:R-:W-:Y:S01]  /*76f0*/  FMUL R15, R47, R15 ;  /* 0x0000000f2f0f7220 */ /* 0x000fe20000400000 */
[--C-:B------:R-:W-:Y:S01]  /*7700*/  HADD2.F32 R63, -RZ, R64.reuse.H0_H0 ;  /* 0x20000040ff3f7230 */ /* 0x100fe20000004100 */
[----:B------:R-:W-:Y:S01]  /*7710*/  F2FP.SATFINITE.E4M3.F32.PACK_AB_MERGE_C R93, R9, R8, R93 ;  /* 0x00000008095d723e */ /* 0x000fe2000480705d */
[----:B------:R-:W-:Y:S02]  /*7720*/  HADD2.F32 R64, -RZ, R64.H1_H1 ;  /* 0x30000040ff407230 */ /* 0x000fe40000004100 */
[C---:B------:R-:W-:Y:S01]  /*7730*/  FFMA R15, R49.reuse, R60, R15 ;  /* 0x0000003c310f7223 */ /* 0x040fe2000000000f */
[C---:B------:R-:W-:Y:S01]  /*7740*/  FFMA R16, R49.reuse, R61, R16 ;  /* 0x0000003d31107223 */ /* 0x040fe20000000010 */
[----:B------:R-:W-:Y:S01]  /*7750*/  FFMA R17, R49, R62, R17 ;  /* 0x0000003e31117223 */ /* 0x000fe20000000011 */
[C---:B------:R-:W-:Y:S01]  /*7760*/  FMUL R18, R47.reuse, R18 ;  /* 0x000000122f127220 */ /* 0x040fe20000400000 */
[C---:B------:R-:W-:Y:S01]  /*7770*/  FMUL R19, R47.reuse, R19 ;  /* 0x000000132f137220 */ /* 0x040fe20000400000 */
[--C-:B------:R-:W-:Y:S02]  /*7780*/  HADD2.F32 R66, -RZ, R68.reuse.H0_H0 ;  /* 0x20000044ff427230 */ /* 0x100fe40000004100 */
[----:B------:R-:W-:Y:S01]  /*7790*/  FMUL R3, R47, R22 ;  /* 0x000000162f037220 */ /* 0x000fe20000400000 */
[C---:B------:R-:W-:Y:S01]  /*77a0*/  FFMA R18, R49.reuse, R63, R18 ;  /* 0x0000003f31127223 */ /* 0x040fe20000000012 */
[----:B------:R-:W-:Y:S02]  /*77b0*/  HADD2.F32 R68, -RZ, R68.H1_H1 ;  /* 0x30000044ff447230 */ /* 0x000fe40000004100 */
[----:B------:R-:W-:Y:S01]  /*77c0*/  FFMA R19, R49, R64, R19 ;  /* 0x0000004031137223 */ /* 0x000fe20000000013 */
[----:B------:R-:W-:Y:S01]  /*77d0*/  FMUL R23, R47, R23 ;  /* 0x000000172f177220 */ /* 0x000fe20000400000 */
[C---:B------:R-:W-:Y:S01]  /*77e0*/  FFMA R0, R49.reuse, R65, R0 ;  /* 0x0000004131007223 */ /* 0x040fe20000000000 */
[C---:B------:R-:W-:Y:S01]  /*77f0*/  FFMA R2, R49.reuse, R67, R2 ;  /* 0x0000004331027223 */ /* 0x040fe20000000002 */
[--C-:B------:R-:W-:Y:S02]  /*7800*/  HADD2.F32 R71, -RZ, R72.reuse.H0_H0 ;  /* 0x20000048ff477230 */ /* 0x100fe40000004100 */
[----:B------:R-:W-:Y:S01]  /*7810*/  FFMA R3, R49, R66, R3 ;  /* 0x0000004231037223 */ /* 0x000fe20000000003 */
[----:B------:R-:W-:Y:S02]  /*7820*/  HADD2.F32 R72, -RZ, R72.H1_H1 ;  /* 0x30000048ff487230 */ /* 0x000fe40000004100 */
[----:B------:R-:W-:Y:S01]  /*7830*/  FMUL R22, R47, R26 ;  /* 0x0000001a2f167220 */ /* 0x000fe20000400000 */
        /* <DEDUP_REMOVED lines=18> */
[----:B------:R-:W-:Y:S01]  /*7960*/  F2FP.SATFINITE.E4M3.F32.PACK_AB_MERGE_C R94, R15, R14, RZ ;  /* 0x0000000e0f5e723e */ /* 0x000fe200048070ff */
[----:B------:R-:W-:Y:S01]  /*7970*/  FFMA R28, R49, R51, R28 ;  /* 0x00000033311c7223 */ /* 0x000fe2000000001c */
[----:B------:R-:W-:Y:S01]  /*7980*/  F2FP.SATFINITE.E4M3.F32.PACK_AB_MERGE_C R95, R19, R18, RZ ;  /* 0x00000012135f723e */ /* 0x000fe200048070ff */
[C---:B------:R-:W-:Y:S01]  /*7990*/  FFMA R29, R49.reuse, R48, R29 ;  /* 0x00000030311d7223 */ /* 0x040fe2000000001d */
[C---:B------:R-:W-:Y:S01]  /*79a0*/  FFMA R30, R49.reuse, R77, R30 ;  /* 0x0000004d311e7223 */ /* 0x040fe2000000001e */
[----:B------:R-:W-:Y:S01]  /*79b0*/  FFMA R35, R49, R50, R35 ;  /* 0x0000003231237223 */ /* 0x000fe20000000023 */
[----:B------:R-:W-:Y:S02]  /*79c0*/  F2FP.SATFINITE.E4M3.F32.PACK_AB_MERGE_C R94, R13, R12, R94 ;  /* 0x0000000c0d5e723e */ /* 0x000fe4000480705e */
[----:B------:R-:W-:Y:S02]  /*79d0*/  F2FP.SATFINITE.E4M3.F32.PACK_AB_MERGE_C R95, R17, R16, R95 ;  /* 0x00000010115f723e */ /* 0x000fe4000480705f */
[----:B------:R-:W-:Y:S02]  /*79e0*/  F2FP.SATFINITE.E4M3.F32.PACK_AB_MERGE_C R113, R23, R3, RZ ;  /* 0x000000031771723e */ /* 0x000fe400048070ff */
[----:B------:R-:W-:Y:S01]  /*79f0*/  F2FP.SATFINITE.E4M3.F32.PACK_AB_MERGE_C R117, R27, R22, RZ ;  /* 0x000000161b75723e */ /* 0x000fe200048070ff */
[----:B------:R1:W-:Y:S01]  /*7a00*/  STS.128 [R108+UR43+0x1400], R92 ;  /* 0x0014005c6c007988 */ /* 0x0003e20008000c2b */
[----:B------:R-:W-:Y:S02]  /*7a10*/  F2FP.SATFINITE.E4M3.F32.PACK_AB_MERGE_C R114, R31, R26, RZ ;  /* 0x0000001a1f72723e */ /* 0x000fe400048070ff */
[----:B------:R-:W-:Y:S02]  /*7a20*/  F2FP.SATFINITE.E4M3.F32.PACK_AB_MERGE_C R115, R35, R30, RZ ;  /* 0x0000001e2373723e */ /* 0x000fe400048070ff */
[----:B------:R-:W-:Y:S02]  /*7a30*/  F2FP.SATFINITE.E4M3.F32.PACK_AB_MERGE_C R116, R2, R0, R113 ;  /* 0x000000000274723e */ /* 0x000fe40004807071 */
[----:B------:R-:W-:Y:S02]  /*7a40*/  F2FP.SATFINITE.E4M3.F32.PACK_AB_MERGE_C R117, R21, R20, R117 ;  /* 0x000000141575723e */ /* 0x000fe40004807075 */
[----:B------:R-:W-:Y:S02]  /*7a50*/  F2FP.SATFINITE.E4M3.F32.PACK_AB_MERGE_C R118, R25, R24, R114 ;  /* 0x000000181976723e */ /* 0x000fe40004807072 */
[----:B------:R-:W-:Y:S02]  /*7a60*/  F2FP.SATFINITE.E4M3.F32.PACK_AB_MERGE_C R119, R29, R28, R115 ;  /* 0x0000001c1d77723e */ /* 0x000fe40004807073 */
[----:B------:R-:W-:Y:S03]  /*7a70*/  IADD3 R113, PT, PT, R44, 0x1, RZ ;  /* 0x000000012c717810 */ /* 0x000fe60007ffe0ff */
[----:B------:R1:W-:Y:S01]  /*7a80*/  STS.128 [R107+0x1010], R116 ;  /* 0x001010746b007388 */ /* 0x0003e20000000c00 */
[----:B------:R-:W-:Y:S01]  /*7a90*/  @!PT LDS RZ, [RZ] ;  /* 0x00000000fffff984 */ /* 0x000fe20000000800 */
[----:B------:R-:W-:Y:S01]  /*7aa0*/  @!PT LDS RZ, [RZ] ;  /* 0x00000000fffff984 */ /* 0x000fe20000000800 */
[----:B------:R-:W-:Y:S01]  /*7ab0*/  @!PT LDS RZ, [RZ] ;  /* 0x00000000fffff984 */ /* 0x000fe20000000800 */
[----:B------:R-:W-:Y:S01]  /*7ac0*/  @!PT LDS RZ, [RZ] ;  /* 0x00000000fffff984 */ /* 0x000fe20000000800 */
[----:B------:R3:W-:Y:S07]  /*7ad0*/  MEMBAR.ALL.CTA ;  /* 0x0000000000007992 */ /* 0x0007ee0000008000 */
[----:B---3--:R-:W3:Y:S02]  /*7ae0*/  FENCE.VIEW.ASYNC.S ;  /* 0x00000000000073c6 */ /* 0x008ee40000000000 */
[----:B---3--:R-:W-:Y:S06]  /*7af0*/  BAR.SYNC.DEFER_BLOCKING 0x1, 0x80 ;  /* 0x0042000000007b1d */ /* 0x008fec0000010000 */
[----:B------:R-:W-:Y:S05]  /*7b00*/  @P0 BRA `(.L_x_118) ;  /* 0x0000000400980947 */ /* 0x000fea0003800000 */
[-C--:B------:R-:W-:Y:S01]  /*7b10*/  IABS R2, R110.reuse ;  /* 0x0000006e00027213 */ /* 0x080fe20000000000 */
[----:B------:R-:W-:Y:S01]  /*7b20*/  UIADD3 UR8, UPT, UPT, UR43, 0x1400, URZ ;  /* 0x000014002b087890 */ /* 0x000fe2000fffe0ff */
[----:B------:R-:W-:Y:S02]  /*7b30*/  IABS R5, R99 ;  /* 0x0000006300057213 */ /* 0x000fe40000000000 */
[----:B------:R-:W3:Y:S01]  /*7b40*/  I2F.RP R0, R2 ;  /* 0x0000000200007306 */ /* 0x000ee20000209400 */
[----:B------:R-:W-:Y:S02]  /*7b50*/  IABS R6, R91 ;  /* 0x0000005b00067213 */ /* 0x000fe40000000000 */
[----:B------:R-:W-:Y:S01]  /*7b60*/  IMAD.U32 R111, RZ, RZ, UR8 ;  /* 0x00000008ff6f7e24 */ /* 0x000fe2000f8e00ff */
[----:B------:R-:W-:Y:S02]  /*7b70*/  IABS R3, R110 ;  /* 0x0000006e00037213 */ /* 0x000fe40000000000 */
[----:B------:R-:W-:Y:S02]  /*7b80*/  R2UR UR10, R97 ;  /* 0x00000000610a72ca */ /* 0x000fe400000e0000 */
[----:B------:R-:W-:Y:S01]  /*7b90*/  R2UR UR8, R111 ;  /* 0x000000006f0872ca */ /* 0x000fe200000e0000 */
[----:B------:R-:W-:Y:S01]  /*7ba0*/  IMAD.MOV R3, RZ, RZ, -R3 ;  /* 0x000000ffff037224 */ /* 0x000fe200078e0a03 */
[----:B------:R-:W-:Y:S02]  /*7bb0*/  R2UR UR7, R99 ;  /* 0x00000000630772ca */ /* 0x000fe400000e0000 */
[----:B------:R-:W-:Y:S01]  /*7bc0*/  R2UR UR5, R98 ;  /* 0x00000000620572ca */ /* 0x000fe200000e0000 */
[----:B---3--:R-:W3:Y:S06]  /*7bd0*/  MUFU.RCP R0, R0 ;  /* 0x0000000000007308 */ /* 0x008eec0000001000 */
[----:B------:R-:W-:Y:S01]  /*7be0*/  USHF.L.U32 UR10, UR10, 0x6, URZ ;  /* 0x000000060a0a7899 */ /* 0x000fe200080006ff */
[----:B---3--:R-:W-:Y:S03]  /*7bf0*/  VIADD R8, R0, 0xffffffe ;  /* 0x0ffffffe00087836 */ /* 0x008fe60000000000 */
[----:B------:R-:W3:Y:S10]  /*7c00*/  I2F.RP R0, R5 ;  /* 0x0000000500007306 */ /* 0x000ef40000209400 */
[----:B------:R-:W4:Y:S10]  /*7c10*/  F2I.FTZ.U32.TRUNC.NTZ R9, R8 ;  /* 0x0000000800097305 */ /* 0x000f34000021f000 */
[----:B---3--:R-:W3:Y:S01]  /*7c20*/  MUFU.RCP R0, R0 ;  /* 0x0000000000007308 */ /* 0x008ee20000001000 */
[--C-:B----4-:R-:W-:Y:S02]  /*7c30*/  IMAD.MOV R7, RZ, RZ, -R9.reuse ;  /* 0x000000ffff077224 */ /* 0x110fe400078e0a09 */
[----:B------:R-:W-:Y:S02]  /*7c40*/  IMAD.MOV.U32 R8, RZ, RZ, RZ ;  /* 0x000000ffff087224 */ /* 0x000fe400078e00ff */
[----:B------:R-:W-:Y:S04]  /*7c50*/  IMAD R7, R7, R2, RZ ;  /* 0x0000000207077224 */ /* 0x000fe800078e02ff */
[----:B------:R-:W-:Y:S06]  /*7c60*/  IMAD.HI.U32 R7, R9, R7, R8 ;  /* 0x0000000709077227 */ /* 0x000fec00078e0008 */
[----:B------:R-:W-:Y:S04]  /*7c70*/  IMAD.HI.U32 R4, R7, R6, RZ ;  /* 0x0000000607047227 */ /* 0x000fe800078e00ff */
[----:B------:R-:W-:Y:S02]  /*7c80*/  IMAD R6, R4, R3, R6 ;  /* 0x0000000304067224 */ /* 0x000fe400078e0206 */
[----:B---3--:R-:W-:Y:S01]  /*7c90*/  VIADD R7, R0, 0xffffffe ;  /* 0x0ffffffe00077836 */ /* 0x008fe20000000000 */
[----:B------:R-:W-:Y:S02]  /*7ca0*/  IABS R0, R98 ;  /* 0x0000006200007213 */ /* 0x000fe40000000000 */
[----:B------:R-:W-:Y:S02]  /*7cb0*/  ISETP.GT.U32.AND P0, PT, R2, R6, PT ;  /* 0x000000060200720c */ /* 0x000fe40003f04070 */
[----:B------:R-:W3:Y:S10]  /*7cc0*/  I2F.RP R8, R0 ;  /* 0x0000000000087306 */ /* 0x000ef40000209400 */
[----:B------:R-:W4:Y:S01]  /*7cd0*/  F2I.FTZ.U32.TRUNC.NTZ R7, R7 ;  /* 0x0000000700077305 */ /* 0x000f22000021f000 */
[----:B------:R-:W-:Y:S02]  /*7ce0*/  @!P0 IMAD.IADD R6, R6, 0x1, -R2 ;  /* 0x0000000106068824 */ /* 0x000fe400078e0a02 */
[----:B------:R-:W-:Y:S01]  /*7cf0*/  @!P0 VIADD R4, R4, 0x1 ;  /* 0x0000000104048836 */ /* 0x000fe20000000000 */
[----:B------:R-:W-:Y:S02]  /*7d00*/  ISETP.NE.AND P0, PT, R110, RZ, PT ;  /* 0x000000ff6e00720c */ /* 0x000fe40003f05270 */
[----:B------:R-:W-:Y:S01]  /*7d10*/  ISETP.GE.U32.AND P2, PT, R6, R2, PT ;  /* 0x000000020600720c */ /* 0x000fe20003f46070 */
[----:B------:R-:W-:Y:S01]  /*7d20*/  IMAD.MOV.U32 R6, RZ, RZ, RZ ;  /* 0x000000ffff067224 */ /* 0x000fe200078e00ff */
[-C--:B------:R-:W-:Y:S02]  /*7d30*/  LOP3.LUT R2, R91, R110.reuse, RZ, 0x3c, !PT ;  /* 0x0000006e5b027212 */ /* 0x080fe400078e3cff */
[----:B---3--:R-:W3:Y:S02]  /*7d40*/  MUFU.RCP R8, R8 ;  /* 0x0000000800087308 */ /* 0x008ee40000001000 */
[----:B------:R-:W-:Y:S01]  /*7d50*/  ISETP.GE.AND P1, PT, R2, RZ, PT ;  /* 0x000000ff0200720c */ /* 0x000fe20003f26270 */
[--C-:B----4-:R-:W-:Y:S04]  /*7d60*/  IMAD.MOV R2, RZ, RZ, -R7.reuse ;  /* 0x000000ffff027224 */ /* 0x110fe800078e0a07 */
[----:B------:R-:W-:Y:S02]  /*7d70*/  IMAD R3, R2, R5, RZ ;  /* 0x0000000502037224 */ /* 0x000fe400078e02ff */
[----:B------:R-:W-:Y:S02]  /*7d80*/  @P2 IADD3 R4, PT, PT, R4, 0x1, RZ ;  /* 0x0000000104042810 */ /* 0x000fe40007ffe0ff */
[----:B------:R-:W-:Y:S04]  /*7d90*/  IMAD.HI.U32 R7, R7, R3, R6 ;  /* 0x0000000307077227 */ /* 0x000fe800078e0006 */
[----:B------:R-:W-:Y:S01]  /*7da0*/  @!P1 IMAD.MOV R4, RZ, RZ, -R4 ;  /* 0x000000ffff049224 */ /* 0x000fe200078e0a04 */
[----:B------:R-:W-:Y:S04]  /*7db0*/  @!P0 LOP3.LUT R4, RZ, R110, RZ, 0x33, !PT ;  /* 0x0000006eff048212 */ /* 0x000fe800078e33ff */
[----:B------:R-:W-:Y:S02]  /*7dc0*/  IABS R2, R4 ;  /* 0x0000000400027213 */ /* 0x000fe40000000000 */
[----:B------:R-:W-:Y:S03]  /*7dd0*/  R2UR UR11, R4 ;  /* 0x00000000040b72ca */ /* 0x000fe600000e0000 */
[----:B------:R-:W-:Y:S01]  /*7de0*/  IMAD.HI.U32 R3, R7, R2, RZ ;  /* 0x0000000207037227 */ /* 0x000fe200078e00ff */
[----:B---3--:R-:W-:Y:S03]  /*7df0*/  IADD3 R7, PT, PT, R8, 0xffffffe, RZ ;  /* 0x0ffffffe08077810 */ /* 0x008fe60007ffe0ff */
[----:B------:R-:W-:Y:S03]  /*7e00*/  IMAD.MOV R6, RZ, RZ, -R3 ;  /* 0x000000ffff067224 */ /* 0x000fe600078e0a03 */
[----:B------:R-:W3:Y:S01]  /*7e10*/  F2I.FTZ.U32.TRUNC.NTZ R7, R7 ;  /* 0x0000000700077305 */ /* 0x000ee2000021f000 */
[C---:B------:R-:W-:Y:S01]  /*7e20*/  IMAD R2, R5.reuse, R6, R2 ;  /* 0x0000000605027224 */ /* 0x040fe200078e0202 */
[----:B------:R-:W-:Y:S04]  /*7e30*/  MOV R6, RZ ;  /* 0x000000ff00067202 */ /* 0x000fe80000000f00 */
[----:B------:R-:W-:Y:S11]  /*7e40*/  ISETP.GT.U32.AND P0, PT, R5, R2, PT ;  /* 0x000000020500720c */ /* 0x000ff60003f04070 */
[----:B------:R-:W-:Y:S02]  /*7e50*/  @!UPT UIADD3 URZ, UPT, UPT, URZ, URZ, URZ ;  /* 0x000000fffffff290 */ /* 0x000fe4000fffe0ff */
[----:B------:R-:W-:Y:S02]  /*7e60*/  @!P0 IMAD.IADD R2, R2, 0x1, -R5 ;  /* 0x0000000102028824 */ /* 0x000fe400078e0a05 */
[----:B------:R-:W-:Y:S01]  /*7e70*/  @!P0 VIADD R3, R3, 0x1 ;  /* 0x0000000103038836 */ /* 0x000fe20000000000 */
[----:B------:R-:W-:Y:S02]  /*7e80*/  ISETP.NE.AND P0, PT, R99, RZ, PT ;  /* 0x000000ff6300720c */ /* 0x000fe40003f05270 */
[----:B------:R-:W-:Y:S02]  /*7e90*/  ISETP.GE.U32.AND P2, PT, R2, R5, PT ;  /* 0x000000050200720c */ /* 0x000fe40003f46070 */
[-C--:B------:R-:W-:Y:S04]  /*7ea0*/  LOP3.LUT R2, R4, R99.reuse, RZ, 0x3c, !PT ;  /* 0x0000006304027212 */ /* 0x080fe800078e3cff */
[----:B------:R-:W-:Y:S01]  /*7eb0*/  ISETP.GE.AND P1, PT, R2, RZ, PT ;  /* 0x000000ff0200720c */ /* 0x000fe20003f26270 */
[----:B---3--:R-:W-:Y:S06]  /*7ec0*/  IMAD.MOV R2, RZ, RZ, -R7 ;  /* 0x000000ffff027224 */ /* 0x008fec00078e0a07 */
[----:B------:R-:W-:Y:S04]  /*7ed0*/  @P2 VIADD R3, R3, 0x1 ;  /* 0x0000000103032836 */ /* 0x000fe80000000000 */
[----:B------:R-:W-:Y:S02]  /*7ee0*/  IMAD.MOV.U32 R5, RZ, RZ, R3 ;  /* 0x000000ffff057224 */ /* 0x000fe400078e0003 */
[----:B------:R-:W-:Y:S02]  /*7ef0*/  IMAD R3, R2, R0, RZ ;  /* 0x0000000002037224 */ /* 0x000fe400078e02ff */
        /* <DEDUP_REMOVED lines=10> */
[----:B------:R-:W-:Y:S02]  /*7fa0*/  @!P0 IMAD.IADD R2, R2, 0x1, -R0 ;  /* 0x0000000102028824 */ /* 0x000fe400078e0a00 */
[----:B------:R-:W-:Y:S01]  /*7fb0*/  @!P0 VIADD R7, R7, 0x1 ;  /* 0x0000000107078836 */ /* 0x000fe20000000000 */
[----:B------:R-:W-:Y:S02]  /*7fc0*/  ISETP.NE.AND P0, PT, R98, RZ, PT ;  /* 0x000000ff6200720c */ /* 0x000fe40003f05270 */
[----:B------:R-:W-:Y:S02]  /*7fd0*/  ISETP.GE.U32.AND P1, PT, R2, R0, PT ;  /* 0x000000000200720c */ /* 0x000fe40003f26070 */
[----:B------:R-:W-:Y:S04]  /*7fe0*/  LOP3.LUT R0, R5, R98, RZ, 0x3c, !PT ;  /* 0x0000006205007212 */ /* 0x000fe800078e3cff */
[----:B------:R-:W-:Y:S02]  /*7ff0*/  R2UR UR4, R0 ;  /* 0x00000000000472ca */ /* 0x000fe400000e0000 */
[----:B------:R-:W-:Y:S03]  /*8000*/  IADD3 R0, PT, PT, -R4, RZ, RZ ;  /* 0x000000ff04007210 */ /* 0x000fe60007ffe1ff */
[----:B------:R-:W-:Y:S02]  /*8010*/  VOTEU.ALL UP0, P0 ;  /* 0x0000000000ff7886 */ /* 0x000fe40000000000 */
[----:B------:R-:W-:Y:S02]  /*8020*/  @P1 VIADD R7, R7, 0x1 ;  /* 0x0000000107071836 */ /* 0x000fe40000000000 */
[----:B------:R-:W-:Y:S02]  /*8030*/  IMAD R91, R110, R0, R91 ;  /* 0x000000006e5b7224 */ /* 0x000fe400078e025b */
[----:B------:R-:W-:Y:S01]  /*8040*/  IMAD.MOV R0, RZ, RZ, -R5 ;  /* 0x000000ffff007224 */ /* 0x000fe200078e0a05 */
[----:B------:R-:W-:Y:S01]  /*8050*/  R2UR UR13, R7 ;  /* 0x00000000070d72ca */ /* 0x000fe200000e0000 */
[----:B------:R-:W-:Y:S01]  /*8060*/  UISETP.GE.AND UP1, UPT, UR4, URZ, UPT ;  /* 0x000000ff0400728c */ /* 0x000fe2000bf26270 */
[----:B------:R-:W-:Y:S02]  /*8070*/  R2UR UR4, R98 ;  /* 0x00000000620472ca */ /* 0x000fe400000e0000 */
[----:B------:R-:W-:Y:S02]  /*8080*/  R2UR UR9, R91 ;  /* 0x000000005b0972ca */ /* 0x000fe400000e0000 */
[----:B------:R-:W-:Y:S07]  /*8090*/  R2UR UR6, R0 ;  /* 0x00000000000672ca */ /* 0x000fee00000e0000 */
[----:B------:R-:W-:Y:S02]  /*80a0*/  @!UP1 UIADD3 UR13, UPT, UPT, -UR13, URZ, URZ ;  /* 0x000000ff0d0d9290 */ /* 0x000fe4000fffe1ff */
[----:B------:R-:W-:Y:S02]  /*80b0*/  @!UP0 ULOP3.LUT UR13, URZ, UR4, URZ, 0x33, !UPT ;  /* 0x00000004ff0d8292 */ /* 0x000fe4000f8e33ff */
[----:B------:R-:W-:Y:S02]  /*80c0*/  UIADD3 UR14, UP0, UPT, UR46, 0x780, URZ ;  /* 0x000007802e0e7890 */ /* 0x000fe4000ff1e0ff */
[----:B------:R-:W-:Y:S02]  /*80d0*/  USHF.L.U32 UR9, UR9, 0x6, URZ ;  /* 0x0000000609097899 */ /* 0x000fe400080006ff */
[----:B------:R-:W-:Y:S01]  /*80e0*/  IMAD R2, RZ, RZ, -UR13 ;  /* 0x8000000dff027e24 */ /* 0x000fe2000f8e02ff */
[----:B------:R-:W-:Y:S02]  /*80f0*/  UIMAD UR11, UR7, UR6, UR11 ;  /* 0x00000006070b72a4 */ /* 0x000fe4000f8e020b */
[----:B------:R-:W-:Y:S02]  /*8100*/  UIADD3.X UR15, UPT, UPT, URZ, UR47, URZ, UP0, !UPT ;  /* 0x0000002fff0f7290 */ /* 0x000fe400087fe4ff */
[----:B------:R-:W-:Y:S11]  /*8110*/  R2UR UR4, R2 ;  /* 0x00000000020472ca */ /* 0x000ff600000e0000 */
[----:B------:R-:W-:Y:S02]  /*8120*/  @!UPT UIADD3 URZ, UPT, UPT, URZ, URZ, URZ ;  /* 0x000000fffffff290 */ /* 0x000fe4000fffe0ff */
[----:B------:R-:W-:Y:S09]  /*8130*/  UIMAD UR12, UR5, UR4, UR12 ;  /* 0x00000004050c72a4 */ /* 0x000ff2000f8e020c */
[----:B------:R3:W-:Y:S01]  /*8140*/  UTMASTG.5D [UR8], [UR14] ;  /* 0x000000080e0073b5 */ /* 0x0007e20008020000 */
[----:B------:R0:W-:Y:S01]  /*8150*/  UTMACMDFLUSH ;  /* 0x00000000000079b7 */ /* 0x0001e20000000000 */
[----:B---3--:R-:W-:Y:S04]  /*8160*/  DEPBAR.LE SB0, 0x0 ;  /* 0x000080000000791a */ /* 0x008fe80000000000 */
.L_x_118:
[----:B------:R-:W-:Y:S05]  /*8170*/  BSYNC.RECONVERGENT B0 ;  /* 0x0000000000007941 */ /* 0x000fea0003800200 */
.L_x_117:
[----:B------:R-:W-:Y:S01]  /*8180*/  BAR.SYNC.DEFER_BLOCKING 0x1, 0x80 ;  /* 0x0042000000007b1d */ /* 0x000fe20000010000 */
[----:B------:R-:W-:Y:S01]  /*8190*/  ISETP.NE.AND P1, PT, R112, RZ, PT ;  /* 0x000000ff7000720c */ /* 0x000fe20003f25270 */
[----:B------:R-:W-:Y:S01]  /*81a0*/  IMAD.IADD R91, R43, 0x1, R79 ;  /* 0x000000012b5b7824 */ /* 0x000fe200078e024f */
[----:B------:R-:W-:Y:S01]  /*81b0*/  ISETP.NE.AND P0, PT, R113, 0x2, PT ;  /* 0x000000027100780c */ /* 0x000fe20003f05270 */
[----:B------:R-:W-:Y:S01]  /*81c0*/  IMAD.IADD R97, R45, 0x1, R90 ;  /* 0x000000012d617824 */ /* 0x000fe200078e025a */
[----:B------:R-:W-:Y:S02]  /*81d0*/  LOP3.LUT R105, R105, 0x1, RZ, 0x3c, !PT ;  /* 0x0000000169697812 */ /* 0x000fe400078e3cff */
[----:B------:R-:W-:Y:S02]  /*81e0*/  SEL R3, RZ, 0x1, P0 ;  /* 0x00000001ff037807 */ /* 0x000fe40000000000 */
[----:B------:R-:W-:Y:S02]  /*81f0*/  SEL R44, R113, RZ, P0 ;  /* 0x000000ff712c7207 */ /* 0x000fe40000000000 */
[----:B------:R-:W-:Y:S01]  /*8200*/  LOP3.LUT R106, R106, R3, RZ, 0x3c, !PT ;  /* 0x000000036a6a7212 */ /* 0x000fe200078e3cff */
[----:B------:R-:W-:Y:S02]  /*8210*/  UMOV UR45, UR44 ;  /* 0x0000002c002d7c82 */ /* 0x000fe40008000000 */
[----:B------:R-:W-:Y:S05]  /*8220*/  @P1 BRA `(.L_x_119) ;  /* 0xffffffe000401947 */ /* 0x000fea000383ffff */
[----:B------:R-:W-:Y:S05]  /*8230*/  EXIT ;  /* 0x000000000000794d */ /* 0x000fea0003800000 */
.L_x_25:
[----:B------:R-:W-:Y:S07]  /*8240*/  MOV R3, UR37 ;  /* 0x0000002500037c02 */ /* 0x000fee0008000f00 */
.L_x_120:
[----:B---3--:R3:W4:Y:S02]  /*8250*/  SYNCS.PHASECHK.TRANS64.TRYWAIT P0, [R3+URZ+0xd8], R18 ;  /* 0x0000d812030075a7 */ /* 0x00872400080011ff */
[----:B----4-:R-:W-:Y:S05]  /*8260*/  @!P0 NANOSLEEP.SYNCS 0x989680 ;  /* 0x009896800000895d */ /* 0x010fea0003900000 */
[----:B------:R-:W4:Y:S02]  /*8270*/  @!P0 SYNCS.PHASECHK.TRANS64 P0, [R3+URZ+0xd8], R18 ;  /* 0x0000d812030085a7 */ /* 0x000f2400080010ff */
[----:B----4-:R-:W-:Y:S05]  /*8280*/  @!P0 BRA `(.L_x_120) ;  /* 0xfffffffc00f08947 */ /* 0x010fea000383ffff */
[----:B------:R-:W-:Y:S05]  /*8290*/  BRA `(.L_x_24) ;  /* 0xffffff9c00507947 */ /* 0x000fea000383ffff */
.L_x_32:
[----:B------:R-:W-:Y:S07]  /*82a0*/  MOV R4, UR41 ;  /* 0x0000002900047c02 */ /* 0x000fee0008000f00 */
.L_x_121:
[----:B----4-:R4:W1:Y:S02]  /*82b0*/  SYNCS.PHASECHK.TRANS64.TRYWAIT P0, [R4+URZ+0xd8], R7 ;  /* 0x0000d807040075a7 */ /* 0x01086400080011ff */
[----:B-1----:R-:W-:Y:S05]  /*82c0*/  @!P0 NANOSLEEP.SYNCS 0x989680 ;  /* 0x009896800000895d */ /* 0x002fea0003900000 */
[----:B------:R-:W1:Y:S02]  /*82d0*/  @!P0 SYNCS.PHASECHK.TRANS64 P0, [R4+URZ+0xd8], R7 ;  /* 0x0000d807040085a7 */ /* 0x000e6400080010ff */
[----:B-1----:R-:W-:Y:S05]  /*82e0*/  @!P0 BRA `(.L_x_121) ;  /* 0xfffffffc00f08947 */ /* 0x002fea000383ffff */
[----:B------:R-:W-:Y:S05]  /*82f0*/  BRA `(.L_x_31) ;  /* 0xffffffa000cc7947 */ /* 0x000fea000383ffff */
.L_x_37:
[----:B-1----:R-:W-:-:S07]  /*8300*/  MOV R2, UR45 ;  /* 0x0000002d00027c02 */ /* 0x002fce0008000f00 */
.L_x_122:
[----:B-1----:R1:W2:Y:S02]  /*8310*/  SYNCS.PHASECHK.TRANS64.TRYWAIT P0, [R2+URZ+0x1d0], R3 ;  /* 0x0001d003020075a7 */ /* 0x0022a400080011ff */
[----:B--2---:R-:W-:Y:S05]  /*8320*/  @!P0 NANOSLEEP.SYNCS 0x989680 ;  /* 0x009896800000895d */ /* 0x004fea0003900000 */
[----:B------:R-:W2:Y:S02]  /*8330*/  @!P0 SYNCS.PHASECHK.TRANS64 P0, [R2+URZ+0x1d0], R3 ;  /* 0x0001d003020085a7 */ /* 0x000ea400080010ff */
[----:B--2---:R-:W-:Y:S05]  /*8340*/  @!P0 BRA `(.L_x_122) ;  /* 0xfffffffc00f08947 */ /* 0x004fea000383ffff */
[----:B------:R-:W-:Y:S05]  /*8350*/  BRA `(.L_x_123) ;  /* 0xffffffa400d87947 */ /* 0x000fea000383ffff */
.L_x_41:
[----:B------:R-:W-:-:S07]  /*8360*/  MOV R0, UR4 ;  /* 0x0000000400007c02 */ /* 0x000fce0008000f00 */
.L_x_124:
[----:B-1----:R1:W2:Y:S02]  /*8370*/  SYNCS.PHASECHK.TRANS64.TRYWAIT P0, [R0+URZ], R3 ;  /* 0x00000003000075a7 */ /* 0x0022a400080011ff */
[----:B--2---:R-:W-:Y:S05]  /*8380*/  @!P0 NANOSLEEP.SYNCS 0x989680 ;  /* 0x009896800000895d */ /* 0x004fea0003900000 */
[----:B------:R-:W2:Y:S02]  /*8390*/  @!P0 SYNCS.PHASECHK.TRANS64 P0, [R0+URZ], R3 ;  /* 0x00000003000085a7 */ /* 0x000ea400080010ff */
[----:B--2---:R-:W-:Y:S05]  /*83a0*/  @!P0 BRA `(.L_x_124) ;  /* 0xfffffffc00f08947 */ /* 0x004fea000383ffff */
[----:B------:R-:W-:Y:S05]  /*83b0*/  BRA `(.L_x_125) ;  /* 0xffffffac00287947 */ /* 0x000fea000383ffff */
.L_x_42:
[----:B------:R-:W-:-:S07]  /*83c0*/  MOV R0, UR4 ;  /* 0x0000000400007c02 */ /* 0x000fce0008000f00 */
.L_x_126:
[----:B-1----:R1:W2:Y:S02]  /*83d0*/  SYNCS.PHASECHK.TRANS64.TRYWAIT P0, [R0+URZ], R3 ;  /* 0x00000003000075a7 */ /* 0x0022a400080011ff */
[----:B--2---:R-:W-:Y:S05]  /*83e0*/  @!P0 NANOSLEEP.SYNCS 0x989680 ;  /* 0x009896800000895d */ /* 0x004fea0003900000 */
[----:B------:R-:W2:Y:S02]  /*83f0*/  @!P0 SYNCS.PHASECHK.TRANS64 P0, [R0+URZ], R3 ;  /* 0x00000003000085a7 */ /* 0x000ea400080010ff */
[----:B--2---:R-:W-:Y:S05]  /*8400*/  @!P0 BRA `(.L_x_126) ;  /* 0xfffffffc00f08947 */ /* 0x004fea000383ffff */
[----:B------:R-:W-:Y:S05]  /*8410*/  BRA `(.L_x_127) ;  /* 0xffffffac00347947 */ /* 0x000fea000383ffff */
.L_x_43:
[----:B------:R-:W-:-:S07]  /*8420*/  MOV R0, UR4 ;  /* 0x0000000400007c02 */ /* 0x000fce0008000f00 */
.L_x_128:
[----:B-1----:R1:W2:Y:S02]  /*8430*/  SYNCS.PHASECHK.TRANS64.TRYWAIT P0, [R0+URZ], R3 ;  /* 0x00000003000075a7 */ /* 0x0022a400080011ff */
[----:B--2---:R-:W-:Y:S05]  /*8440*/  @!P0 NANOSLEEP.SYNCS 0x989680 ;  /* 0x009896800000895d */ /* 0x004fea0003900000 */
[----:B------:R-:W2:Y:S02]  /*8450*/  @!P0 SYNCS.PHASECHK.TRANS64 P0, [R0+URZ], R3 ;  /* 0x00000003000085a7 */ /* 0x000ea400080010ff */
[----:B--2---:R-:W-:Y:S05]  /*8460*/  @!P0 BRA `(.L_x_128) ;  /* 0xfffffffc00f08947 */ /* 0x004fea000383ffff */
[----:B------:R-:W-:Y:S05]  /*8470*/  BRA `(.L_x_129) ;  /* 0xffffffac00407947 */ /* 0x000fea000383ffff */
.L_x_44:
[----:B------:R-:W-:-:S07]  /*8480*/  MOV R0, UR4 ;  /* 0x0000000400007c02 */ /* 0x000fce0008000f00 */
.L_x_130:
[----:B-1----:R1:W2:Y:S02]  /*8490*/  SYNCS.PHASECHK.TRANS64.TRYWAIT P0, [R0+URZ], R3 ;  /* 0x00000003000075a7 */ /* 0x0022a400080011ff */
[----:B--2---:R-:W-:Y:S05]  /*84a0*/  @!P0 NANOSLEEP.SYNCS 0x989680 ;  /* 0x009896800000895d */ /* 0x004fea0003900000 */
[----:B------:R-:W2:Y:S02]  /*84b0*/  @!P0 SYNCS.PHASECHK.TRANS64 P0, [R0+URZ], R3 ;  /* 0x00000003000085a7 */ /* 0x000ea400080010ff */
[----:B--2---:R-:W-:Y:S05]  /*84c0*/  @!P0 BRA `(.L_x_130) ;  /* 0xfffffffc00f08947 */ /* 0x004fea000383ffff */
[----:B------:R-:W-:Y:S05]  /*84d0*/  BRA `(.L_x_131) ;  /* 0xffffffac004c7947 */ /* 0x000fea000383ffff */
.L_x_45:
[----:B------:R-:W-:-:S07]  /*84e0*/  MOV R0, UR4 ;  /* 0x0000000400007c02 */ /* 0x000fce0008000f00 */
.L_x_132:
[----:B-1----:R1:W2:Y:S02]  /*84f0*/  SYNCS.PHASECHK.TRANS64.TRYWAIT P0, [R0+URZ], R3 ;  /* 0x00000003000075a7 */ /* 0x0022a400080011ff */
[----:B--2---:R-:W-:Y:S05]  /*8500*/  @!P0 NANOSLEEP.SYNCS 0x989680 ;  /* 0x009896800000895d */ /* 0x004fea0003900000 */
[----:B------:R-:W2:Y:S02]  /*8510*/  @!P0 SYNCS.PHASECHK.TRANS64 P0, [R0+URZ], R3 ;  /* 0x00000003000085a7 */ /* 0x000ea400080010ff */
[----:B--2---:R-:W-:Y:S05]  /*8520*/  @!P0 BRA `(.L_x_132) ;  /* 0xfffffffc00f08947 */ /* 0x004fea000383ffff */
[----:B------:R-:W-:Y:S05]  /*8530*/  BRA `(.L_x_133) ;  /* 0xffffffac00587947 */ /* 0x000fea000383ffff */
.L_x_46:
[----:B------:R-:W-:-:S07]  /*8540*/  MOV R0, UR4 ;  /* 0x0000000400007c02 */ /* 0x000fce0008000f00 */
.L_x_134:
[----:B-1----:R1:W2:Y:S02]  /*8550*/  SYNCS.PHASECHK.TRANS64.TRYWAIT P0, [R0+URZ], R3 ;  /* 0x00000003000075a7 */ /* 0x0022a400080011ff */
[----:B--2---:R-:W-:Y:S05]  /*8560*/  @!P0 NANOSLEEP.SYNCS 0x989680 ;  /* 0x009896800000895d */ /* 0x004fea0003900000 */
[----:B------:R-:W2:Y:S02]  /*8570*/  @!P0 SYNCS.PHASECHK.TRANS64 P0, [R0+URZ], R3 ;  /* 0x00000003000085a7 */ /* 0x000ea400080010ff */
[----:B--2---:R-:W-:Y:S05]  /*8580*/  @!P0 BRA `(.L_x_134) ;  /* 0xfffffffc00f08947 */ /* 0x004fea000383ffff */
[----:B------:R-:W-:Y:S05]  /*8590*/  BRA `(.L_x_135) ;  /* 0xffffffac00647947 */ /* 0x000fea000383ffff */
.L_x_47:
[----:B------:R-:W-:-:S07]  /*85a0*/  MOV R0, UR4 ;  /* 0x0000000400007c02 */ /* 0x000fce0008000f00 */
.L_x_136:
[----:B-1----:R1:W2:Y:S02]  /*85b0*/  SYNCS.PHASECHK.TRANS64.TRYWAIT P0, [R0+URZ], R3 ;  /* 0x00000003000075a7 */ /* 0x0022a400080011ff */
[----:B--2---:R-:W-:Y:S05]  /*85c0*/  @!P0 NANOSLEEP.SYNCS 0x989680 ;  /* 0x009896800000895d */ /* 0x004fea0003900000 */
[----:B------:R-:W2:Y:S02]  /*85d0*/  @!P0 SYNCS.PHASECHK.TRANS64 P0, [R0+URZ], R3 ;  /* 0x00000003000085a7 */ /* 0x000ea400080010ff */
[----:B--2---:R-:W-:Y:S05]  /*85e0*/  @!P0 BRA `(.L_x_136) ;  /* 0xfffffffc00f08947 */ /* 0x004fea000383ffff */
[----:B------:R-:W-:Y:S05]  /*85f0*/  BRA `(.L_x_137) ;  /* 0xffffffac00707947 */ /* 0x000fea000383ffff */
.L_x_48:
[----:B------:R-:W-:-:S07]  /*8600*/  MOV R0, UR4 ;  /* 0x0000000400007c02 */ /* 0x000fce0008000f00 */
.L_x_138:
[----:B-1----:R1:W2:Y:S02]  /*8610*/  SYNCS.PHASECHK.TRANS64.TRYWAIT P0, [R0+URZ], R3 ;  /* 0x00000003000075a7 */ /* 0x0022a400080011ff */
[----:B--2---:R-:W-:Y:S05]  /*8620*/  @!P0 NANOSLEEP.SYNCS 0x989680 ;  /* 0x009896800000895d */ /* 0x004fea0003900000 */
[----:B------:R-:W2:Y:S02]  /*8630*/  @!P0 SYNCS.PHASECHK.TRANS64 P0, [R0+URZ], R3 ;  /* 0x00000003000085a7 */ /* 0x000ea400080010ff */
[----:B--2---:R-:W-:Y:S05]  /*8640*/  @!P0 BRA `(.L_x_138) ;  /* 0xfffffffc00f08947 */ /* 0x004fea000383ffff */
[----:B------:R-:W-:Y:S05]  /*8650*/  BRA `(.L_x_139) ;  /* 0xffffffac007c7947 */ /* 0x000fea000383ffff */
.L_x_49:
[----:B------:R-:W-:-:S07]  /*8660*/  MOV R0, UR4 ;  /* 0x0000000400007c02 */ /* 0x000fce0008000f00 */
.L_x_140:
[----:B-1----:R1:W2:Y:S02]  /*8670*/  SYNCS.PHASECHK.TRANS64.TRYWAIT P0, [R0+URZ], R3 ;  /* 0x00000003000075a7 */ /* 0x0022a400080011ff */
[----:B--2---:R-:W-:Y:S05]  /*8680*/  @!P0 NANOSLEEP.SYNCS 0x989680 ;  /* 0x009896800000895d */ /* 0x004fea0003900000 */
[----:B------:R-:W2:Y:S02]  /*8690*/  @!P0 SYNCS.PHASECHK.TRANS64 P0, [R0+URZ], R3 ;  /* 0x00000003000085a7 */ /* 0x000ea400080010ff */
[----:B--2---:R-:W-:Y:S05]  /*86a0*/  @!P0 BRA `(.L_x_140) ;  /* 0xfffffffc00f08947 */ /* 0x004fea000383ffff */
[----:B------:R-:W-:Y:S05]  /*86b0*/  BRA `(.L_x_141) ;  /* 0xffffffac00887947 */ /* 0x000fea000383ffff */
.L_x_50:
[----:B------:R-:W-:-:S07]  /*86c0*/  MOV R0, UR4 ;  /* 0x0000000400007c02 */ /* 0x000fce0008000f00 */
.L_x_142:
[----:B-1----:R1:W2:Y:S02]  /*86d0*/  SYNCS.PHASECHK.TRANS64.TRYWAIT P0, [R0+URZ], R3 ;  /* 0x00000003000075a7 */ /* 0x0022a400080011ff */
[----:B--2---:R-:W-:Y:S05]  /*86e0*/  @!P0 NANOSLEEP.SYNCS 0x989680 ;  /* 0x009896800000895d */ /* 0x004fea0003900000 */
[----:B------:R-:W2:Y:S02]  /*86f0*/  @!P0 SYNCS.PHASECHK.TRANS64 P0, [R0+URZ], R3 ;  /* 0x00000003000085a7 */ /* 0x000ea400080010ff */
[----:B--2---:R-:W-:Y:S05]  /*8700*/  @!P0 BRA `(.L_x_142) ;  /* 0xfffffffc00f08947 */ /* 0x004fea000383ffff */
[----:B------:R-:W-:Y:S05]  /*8710*/  BRA `(.L_x_143) ;  /* 0xffffffac00947947 */ /* 0x000fea000383ffff */
.L_x_51:
[----:B------:R-:W-:-:S07]  /*8720*/  MOV R0, UR4 ;  /* 0x0000000400007c02 */ /* 0x000fce0008000f00 */
.L_x_144:
[----:B-1----:R1:W2:Y:S02]  /*8730*/  SYNCS.PHASECHK.TRANS64.TRYWAIT P0, [R0+URZ], R3 ;  /* 0x00000003000075a7 */ /* 0x0022a400080011ff */
[----:B--2---:R-:W-:Y:S05]  /*8740*/  @!P0 NANOSLEEP.SYNCS 0x989680 ;  /* 0x009896800000895d */ /* 0x004fea0003900000 */
[----:B------:R-:W2:Y:S02]  /*8750*/  @!P0 SYNCS.PHASECHK.TRANS64 P0, [R0+URZ], R3 ;  /* 0x00000003000085a7 */ /* 0x000ea400080010ff */
[----:B--2---:R-:W-:Y:S05]  /*8760*/  @!P0 BRA `(.L_x_144) ;  /* 0xfffffffc00f08947 */ /* 0x004fea000383ffff */
[----:B------:R-:W-:Y:S05]  /*8770*/  BRA `(.L_x_145) ;  /* 0xffffffac00a07947 */ /* 0x000fea000383ffff */
.L_x_52:
[----:B------:R-:W-:-:S07]  /*8780*/  MOV R0, UR4 ;  /* 0x0000000400007c02 */ /* 0x000fce0008000f00 */
.L_x_146:
[----:B-1----:R1:W2:Y:S02]  /*8790*/  SYNCS.PHASECHK.TRANS64.TRYWAIT P0, [R0+URZ], R3 ;  /* 0x00000003000075a7 */ /* 0x0022a400080011ff */
[----:B--2---:R-:W-:Y:S05]  /*87a0*/  @!P0 NANOSLEEP.SYNCS 0x989680 ;  /* 0x009896800000895d */ /* 0x004fea0003900000 */
[----:B------:R-:W2:Y:S02]  /*87b0*/  @!P0 SYNCS.PHASECHK.TRANS64 P0, [R0+URZ], R3 ;  /* 0x00000003000085a7 */ /* 0x000ea400080010ff */
[----:B--2---:R-:W-:Y:S05]  /*87c0*/  @!P0 BRA `(.L_x_146) ;  /* 0xfffffffc00f08947 */ /* 0x004fea000383ffff */
[----:B------:R-:W-:Y:S05]  /*87d0*/  BRA `(.L_x_147) ;  /* 0xffffffac00ac7947 */ /* 0x000fea000383ffff */
.L_x_53:
[----:B------:R-:W-:-:S07]  /*87e0*/  MOV R0, UR4 ;  /* 0x0000000400007c02 */ /* 0x000fce0008000f00 */
.L_x_148:
[----:B-1----:R1:W2:Y:S02]  /*87f0*/  SYNCS.PHASECHK.TRANS64.TRYWAIT P0, [R0+URZ], R3 ;  /* 0x00000003000075a7 */ /* 0x0022a400080011ff */
[----:B--2---:R-:W-:Y:S05]  /*8800*/  @!P0 NANOSLEEP.SYNCS 0x989680 ;  /* 0x009896800000895d */ /* 0x004fea0003900000 */
[----:B------:R-:W2:Y:S02]  /*8810*/  @!P0 SYNCS.PHASECHK.TRANS64 P0, [R0+URZ], R3 ;  /* 0x00000003000085a7 */ /* 0x000ea400080010ff */
[----:B--2---:R-:W-:Y:S05]  /*8820*/  @!P0 BRA `(.L_x_148) ;  /* 0xfffffffc00f08947 */ /* 0x004fea000383ffff */
[----:B------:R-:W-:Y:S05]  /*8830*/  BRA `(.L_x_149) ;  /* 0xffffffac00b87947 */ /* 0x000fea000383ffff */
.L_x_54:
[----:B------:R-:W-:-:S07]  /*8840*/  MOV R0, UR4 ;  /* 0x0000000400007c02 */ /* 0x000fce0008000f00 */
.L_x_150:
[----:B-1----:R1:W2:Y:S02]  /*8850*/  SYNCS.PHASECHK.TRANS64.TRYWAIT P0, [R0+URZ], R3 ;  /* 0x00000003000075a7 */ /* 0x0022a400080011ff */
[----:B--2---:R-:W-:Y:S05]  /*8860*/  @!P0 NANOSLEEP.SYNCS 0x989680 ;  /* 0x009896800000895d */ /* 0x004fea0003900000 */
[----:B------:R-:W2:Y:S02]  /*8870*/  @!P0 SYNCS.PHASECHK.TRANS64 P0, [R0+URZ], R3 ;  /* 0x00000003000085a7 */ /* 0x000ea400080010ff */
[----:B--2---:R-:W-:Y:S05]  /*8880*/  @!P0 BRA `(.L_x_150) ;  /* 0xfffffffc00f08947 */ /* 0x004fea000383ffff */
[----:B------:R-:W-:Y:S05]  /*8890*/  BRA `(.L_x_151) ;  /* 0xffffffac00c47947 */ /* 0x000fea000383ffff */
.L_x_55:
[----:B------:R-:W-:-:S07]  /*88a0*/  MOV R0, UR4 ;  /* 0x0000000400007c02 */ /* 0x000fce0008000f00 */
.L_x_152:
[----:B-1----:R1:W2:Y:S02]  /*88b0*/  SYNCS.PHASECHK.TRANS64.TRYWAIT P0, [R0+URZ], R3 ;  /* 0x00000003000075a7 */ /* 0x0022a400080011ff */
[----:B--2---:R-:W-:Y:S05]  /*88c0*/  @!P0 NANOSLEEP.SYNCS 0x989680 ;  /* 0x009896800000895d */ /* 0x004fea0003900000 */
[----:B------:R-:W2:Y:S02]  /*88d0*/  @!P0 SYNCS.PHASECHK.TRANS64 P0, [R0+URZ], R3 ;  /* 0x00000003000085a7 */ /* 0x000ea400080010ff */
[----:B--2---:R-:W-:Y:S05]  /*88e0*/  @!P0 BRA `(.L_x_152) ;  /* 0xfffffffc00f08947 */ /* 0x004fea000383ffff */
[----:B------:R-:W-:Y:S05]  /*88f0*/  BRA `(.L_x_153) ;  /* 0xffffffac00d07947 */ /* 0x000fea000383ffff */
.L_x_56:
[----:B------:R-:W-:-:S07]  /*8900*/  MOV R0, UR4 ;  /* 0x0000000400007c02 */ /* 0x000fce0008000f00 */
.L_x_154:
[----:B-1----:R1:W2:Y:S02]  /*8910*/  SYNCS.PHASECHK.TRANS64.TRYWAIT P0, [R0+URZ], R3 ;  /* 0x00000003000075a7 */ /* 0x0022a400080011ff */
[----:B--2---:R-:W-:Y:S05]  /*8920*/  @!P0 NANOSLEEP.SYNCS 0x989680 ;  /* 0x009896800000895d */ /* 0x004fea0003900000 */
[----:B------:R-:W2:Y:S02]  /*8930*/  @!P0 SYNCS.PHASECHK.TRANS64 P0, [R0+URZ], R3 ;  /* 0x00000003000085a7 */ /* 0x000ea400080010ff */
[----:B--2---:R-:W-:Y:S05]  /*8940*/  @!P0 BRA `(.L_x_154) ;  /* 0xfffffffc00f08947 */ /* 0x004fea000383ffff */
[----:B------:R-:W-:Y:S05]  /*8950*/  BRA `(.L_x_155) ;  /* 0xffffffac00dc7947 */ /* 0x000fea000383ffff */
.L_x_57:
[----:B------:R-:W-:-:S07]  /*8960*/  MOV R0, UR4 ;  /* 0x0000000400007c02 */ /* 0x000fce0008000f00 */
.L_x_156:
[----:B-1----:R1:W2:Y:S02]  /*8970*/  SYNCS.PHASECHK.TRANS64.TRYWAIT P0, [R0+URZ], R3 ;  /* 0x00000003000075a7 */ /* 0x0022a400080011ff */
[----:B--2---:R-:W-:Y:S05]  /*8980*/  @!P0 NANOSLEEP.SYNCS 0x989680 ;  /* 0x009896800000895d */ /* 0x004fea0003900000 */
[----:B------:R-:W2:Y:S02]  /*8990*/  @!P0 SYNCS.PHASECHK.TRANS64 P0, [R0+URZ], R3 ;  /* 0x00000003000085a7 */ /* 0x000ea400080010ff */
[----:B--2---:R-:W-:Y:S05]  /*89a0*/  @!P0 BRA `(.L_x_156) ;  /* 0xfffffffc00f08947 */ /* 0x004fea000383ffff */
[----:B------:R-:W-:Y:S05]  /*89b0*/  BRA `(.L_x_157) ;  /* 0xffffffac00e87947 */ /* 0x000fea000383ffff */
.L_x_58:
[----:B------:R-:W-:-:S07]  /*89c0*/  MOV R0, UR4 ;  /* 0x0000000400007c02 */ /* 0x000fce0008000f00 */
.L_x_158:
[----:B-1----:R1:W2:Y:S02]  /*89d0*/  SYNCS.PHASECHK.TRANS64.TRYWAIT P0, [R0+URZ], R3 ;  /* 0x00000003000075a7 */ /* 0x0022a400080011ff */
[----:B--2---:R-:W-:Y:S05]  /*89e0*/  @!P0 NANOSLEEP.SYNCS 0x989680 ;  /* 0x009896800000895d */ /* 0x004fea0003900000 */
[----:B------:R-:W2:Y:S02]  /*89f0*/  @!P0 SYNCS.PHASECHK.TRANS64 P0, [R0+URZ], R3 ;  /* 0x00000003000085a7 */ /* 0x000ea400080010ff */
[----:B--2---:R-:W-:Y:S05]  /*8a00*/  @!P0 BRA `(.L_x_158) ;  /* 0xfffffffc00f08947 */ /* 0x004fea000383ffff */
[----:B------:R-:W-:Y:S05]  /*8a10*/  BRA `(.L_x_159) ;  /* 0xffffffac00f47947 */ /* 0x000fea000383ffff */
.L_x_59:
[----:B------:R-:W-:-:S07]  /*8a20*/  MOV R0, UR4 ;  /* 0x0000000400007c02 */ /* 0x000fce0008000f00 */
.L_x_160:
[----:B-1----:R1:W2:Y:S02]  /*8a30*/  SYNCS.PHASECHK.TRANS64.TRYWAIT P0, [R0+URZ], R3 ;  /* 0x00000003000075a7 */ /* 0x0022a400080011ff */
[----:B--2---:R-:W-:Y:S05]  /*8a40*/  @!P0 NANOSLEEP.SYNCS 0x989680 ;  /* 0x009896800000895d */ /* 0x004fea0003900000 */
[----:B------:R-:W2:Y:S02]  /*8a50*/  @!P0 SYNCS.PHASECHK.TRANS64 P0, [R0+URZ], R3 ;  /* 0x00000003000085a7 */ /* 0x000ea400080010ff */
[----:B--2---:R-:W-:Y:S05]  /*8a60*/  @!P0 BRA `(.L_x_160) ;  /* 0xfffffffc00f08947 */ /* 0x004fea000383ffff */
[----:B------:R-:W-:Y:S05]  /*8a70*/  BRA `(.L_x_161) ;  /* 0xffffffb000007947 */ /* 0x000fea000383ffff */
.L_x_60:
[----:B------:R-:W-:-:S07]  /*8a80*/  MOV R0, UR4 ;  /* 0x0000000400007c02 */ /* 0x000fce0008000f00 */
.L_x_162:
[----:B-1----:R1:W2:Y:S02]  /*8a90*/  SYNCS.PHASECHK.TRANS64.TRYWAIT P0, [R0+URZ], R3 ;  /* 0x00000003000075a7 */ /* 0x0022a400080011ff */
[----:B--2---:R-:W-:Y:S05]  /*8aa0*/  @!P0 NANOSLEEP.SYNCS 0x989680 ;  /* 0x009896800000895d */ /* 0x004fea0003900000 */
[----:B------:R-:W2:Y:S02]  /*8ab0*/  @!P0 SYNCS.PHASECHK.TRANS64 P0, [R0+URZ], R3 ;  /* 0x00000003000085a7 */ /* 0x000ea400080010ff */
[----:B--2---:R-:W-:Y:S05]  /*8ac0*/  @!P0 BRA `(.L_x_162) ;  /* 0xfffffffc00f08947 */ /* 0x004fea000383ffff */
[----:B------:R-:W-:Y:S05]  /*8ad0*/  BRA `(.L_x_163) ;  /* 0xffffffb0000c7947 */ /* 0x000fea000383ffff */
.L_x_61:
[----:B------:R-:W-:-:S07]  /*8ae0*/  MOV R0, UR4 ;  /* 0x0000000400007c02 */ /* 0x000fce0008000f00 */
.L_x_164:
[----:B-1----:R1:W2:Y:S02]  /*8af0*/  SYNCS.PHASECHK.TRANS64.TRYWAIT P0, [R0+URZ], R3 ;  /* 0x00000003000075a7 */ /* 0x0022a400080011ff */
[----:B--2---:R-:W-:Y:S05]  /*8b00*/  @!P0 NANOSLEEP.SYNCS 0x989680 ;  /* 0x009896800000895d */ /* 0x004fea0003900000 */
[----:B------:R-:W2:Y:S02]  /*8b10*/  @!P0 SYNCS.PHASECHK.TRANS64 P0, [R0+URZ], R3 ;  /* 0x00000003000085a7 */ /* 0x000ea400080010ff */
[----:B--2---:R-:W-:Y:S05]  /*8b20*/  @!P0 BRA `(.L_x_164) ;  /* 0xfffffffc00f08947 */ /* 0x004fea000383ffff */
[----:B------:R-:W-:Y:S05]  /*8b30*/  BRA `(.L_x_165) ;  /* 0xffffffb000187947 */ /* 0x000fea000383ffff */
.L_x_62:
[----:B------:R-:W-:-:S07]  /*8b40*/  MOV R0, UR4 ;  /* 0x0000000400007c02 */ /* 0x000fce0008000f00 */
.L_x_166:
[----:B-1----:R1:W2:Y:S02]  /*8b50*/  SYNCS.PHASECHK.TRANS64.TRYWAIT P0, [R0+URZ], R3 ;  /* 0x00000003000075a7 */ /* 0x0022a400080011ff */
[----:B--2---:R-:W-:Y:S05]  /*8b60*/  @!P0 NANOSLEEP.SYNCS 0x989680 ;  /* 0x009896800000895d */ /* 0x004fea0003900000 */
[----:B------:R-:W2:Y:S02]  /*8b70*/  @!P0 SYNCS.PHASECHK.TRANS64 P0, [R0+URZ], R3 ;  /* 0x00000003000085a7 */ /* 0x000ea400080010ff */
[----:B--2---:R-:W-:Y:S05]  /*8b80*/  @!P0 BRA `(.L_x_166) ;  /* 0xfffffffc00f08947 */ /* 0x004fea000383ffff */
[----:B------:R-:W-:Y:S05]  /*8b90*/  BRA `(.L_x_167) ;  /* 0xffffffb000247947 */ /* 0x000fea000383ffff */
.L_x_63:
[----:B------:R-:W-:-:S07]  /*8ba0*/  MOV R0, UR4 ;  /* 0x0000000400007c02 */ /* 0x000fce0008000f00 */
.L_x_168:
[----:B-1----:R1:W2:Y:S02]  /*8bb0*/  SYNCS.PHASECHK.TRANS64.TRYWAIT P0, [R0+URZ], R3 ;  /* 0x00000003000075a7 */ /* 0x0022a400080011ff */
[----:B--2---:R-:W-:Y:S05]  /*8bc0*/  @!P0 NANOSLEEP.SYNCS 0x989680 ;  /* 0x009896800000895d */ /* 0x004fea0003900000 */
[----:B------:R-:W2:Y:S02]  /*8bd0*/  @!P0 SYNCS.PHASECHK.TRANS64 P0, [R0+URZ], R3 ;  /* 0x00000003000085a7 */ /* 0x000ea400080010ff */
[----:B--2---:R-:W-:Y:S05]  /*8be0*/  @!P0 BRA `(.L_x_168) ;  /* 0xfffffffc00f08947 */ /* 0x004fea000383ffff */
[----:B------:R-:W-:Y:S05]  /*8bf0*/  BRA `(.L_x_169) ;  /* 0xffffffb000307947 */ /* 0x000fea000383ffff */
.L_x_64:
[----:B------:R-:W-:-:S07]  /*8c00*/  MOV R0, UR4 ;  /* 0x0000000400007c02 */ /* 0x000fce0008000f00 */
.L_x_170:
[----:B-1----:R1:W2:Y:S02]  /*8c10*/  SYNCS.PHASECHK.TRANS64.TRYWAIT P0, [R0+URZ], R3 ;  /* 0x00000003000075a7 */ /* 0x0022a400080011ff */
[----:B--2---:R-:W-:Y:S05]  /*8c20*/  @!P0 NANOSLEEP.SYNCS 0x989680 ;  /* 0x009896800000895d */ /* 0x004fea0003900000 */
[----:B------:R-:W2:Y:S02]  /*8c30*/  @!P0 SYNCS.PHASECHK.TRANS64 P0, [R0+URZ], R3 ;  /* 0x00000003000085a7 */ /* 0x000ea400080010ff */
[----:B--2---:R-:W-:Y:S05]  /*8c40*/  @!P0 BRA `(.L_x_170) ;  /* 0xfffffffc00f08947 */ /* 0x004fea000383ffff */
[----:B------:R-:W-:Y:S05]  /*8c50*/  BRA `(.L_x_171) ;  /* 0xffffffb0003c7947 */ /* 0x000fea000383ffff */
.L_x_65:
[----:B------:R-:W-:-:S07]  /*8c60*/  MOV R0, UR4 ;  /* 0x0000000400007c02 */ /* 0x000fce0008000f00 */
.L_x_172:
[----:B-1----:R1:W2:Y:S02]  /*8c70*/  SYNCS.PHASECHK.TRANS64.TRYWAIT P0, [R0+URZ], R3 ;  /* 0x00000003000075a7 */ /* 0x0022a400080011ff */
[----:B--2---:R-:W-:Y:S05]  /*8c80*/  @!P0 NANOSLEEP.SYNCS 0x989680 ;  /* 0x009896800000895d */ /* 0x004fea0003900000 */
[----:B------:R-:W2:Y:S02]  /*8c90*/  @!P0 SYNCS.PHASECHK.TRANS64 P0, [R0+URZ], R3 ;  /* 0x00000003000085a7 */ /* 0x000ea400080010ff */
[----:B--2---:R-:W-:Y:S05]  /*8ca0*/  @!P0 BRA `(.L_x_172) ;  /* 0xfffffffc00f08947 */ /* 0x004fea000383ffff */
[----:B------:R-:W-:Y:S05]  /*8cb0*/  BRA `(.L_x_173) ;  /* 0xffffffb000487947 */ /* 0x000fea000383ffff */
.L_x_66:
[----:B------:R-:W-:-:S07]  /*8cc0*/  MOV R0, UR4 ;  /* 0x0000000400007c02 */ /* 0x000fce0008000f00 */
.L_x_174:
[----:B-1----:R1:W2:Y:S02]  /*8cd0*/  SYNCS.PHASECHK.TRANS64.TRYWAIT P0, [R0+URZ], R3 ;  /* 0x00000003000075a7 */ /* 0x0022a400080011ff */
[----:B--2---:R-:W-:Y:S05]  /*8ce0*/  @!P0 NANOSLEEP.SYNCS 0x989680 ;  /* 0x009896800000895d */ /* 0x004fea0003900000 */
[----:B------:R-:W2:Y:S02]  /*8cf0*/  @!P0 SYNCS.PHASECHK.TRANS64 P0, [R0+URZ], R3 ;  /* 0x00000003000085a7 */ /* 0x000ea400080010ff */
[----:B--2---:R-:W-:Y:S05]  /*8d00*/  @!P0 BRA `(.L_x_174) ;  /* 0xfffffffc00f08947 */ /* 0x004fea000383ffff */
[----:B------:R-:W-:Y:S05]  /*8d10*/  BRA `(.L_x_175) ;  /* 0xffffffb000547947 */ /* 0x000fea000383ffff */
.L_x_69:
[----:B------:R-:W-:-:S07]  /*8d20*/  MOV R4, UR40 ;  /* 0x0000002800047c02 */ /* 0x000fce0008000f00 */
.L_x_176:
[----:B--2---:R2:W3:Y:S02]  /*8d30*/  SYNCS.PHASECHK.TRANS64.TRYWAIT P1, [R4+URZ+0x1d8], R7 ;  /* 0x0001d807040075a7 */ /* 0x0044e400080211ff */
[----:B---3--:R-:W-:Y:S05]  /*8d40*/  @!P1 NANOSLEEP.SYNCS 0x989680 ;  /* 0x009896800000995d */ /* 0x008fea0003900000 */
[----:B------:R-:W3:Y:S02]  /*8d50*/  @!P1 SYNCS.PHASECHK.TRANS64 P1, [R4+URZ+0x1d8], R7 ;  /* 0x0001d807040095a7 */ /* 0x000ee400080210ff */
[----:B---3--:R-:W-:Y:S05]  /*8d60*/  @!P1 BRA `(.L_x_176) ;  /* 0xfffffffc00f09947 */ /* 0x008fea000383ffff */
[----:B------:R-:W-:Y:S05]  /*8d70*/  BRA `(.L_x_177) ;  /* 0xffffffb000b87947 */ /* 0x000fea000383ffff */
.L_x_70:
[----:B--2---:R-:W-:-:S07]  /*8d80*/  MOV R4, UR40 ;  /* 0x0000002800047c02 */ /* 0x004fce0008000f00 */
.L_x_178:
[----:B--2---:R2:W3:Y:S02]  /*8d90*/  SYNCS.PHASECHK.TRANS64.TRYWAIT P1, [R4+URZ+0x1d0], R5 ;  /* 0x0001d005040075a7 */ /* 0x0044e400080211ff */
[----:B---3--:R-:W-:Y:S05]  /*8da0*/  @!P1 NANOSLEEP.SYNCS 0x989680 ;  /* 0x009896800000995d */ /* 0x008fea0003900000 */
[----:B------:R-:W3:Y:S02]  /*8db0*/  @!P1 SYNCS.PHASECHK.TRANS64 P1, [R4+URZ+0x1d0], R5 ;  /* 0x0001d005040095a7 */ /* 0x000ee400080210ff */
[----:B---3--:R-:W-:Y:S05]  /*8dc0*/  @!P1 BRA `(.L_x_178) ;  /* 0xfffffffc00f09947 */ /* 0x008fea000383ffff */
[----:B------:R-:W-:Y:S05]  /*8dd0*/  BRA `(.L_x_179) ;  /* 0xffffffb000c07947 */ /* 0x000fea000383ffff */
.L_x_78:
[----:B------:R-:W-:-:S07]  /*8de0*/  MOV R0, UR7 ;  /* 0x0000000700007c02 */ /* 0x000fce0008000f00 */
.L_x_180:
[----:B--2---:R2:W3:Y:S02]  /*8df0*/  SYNCS.PHASECHK.TRANS64.TRYWAIT P0, [R0+URZ+0x1d0], R5 ;  /* 0x0001d005000075a7 */ /* 0x0044e400080011ff */
[----:B---3--:R-:W-:Y:S05]  /*8e00*/  @!P0 NANOSLEEP.SYNCS 0x989680 ;  /* 0x009896800000895d */ /* 0x008fea0003900000 */
[----:B------:R-:W3:Y:S02]  /*8e10*/  @!P0 SYNCS.PHASECHK.TRANS64 P0, [R0+URZ+0x1d0], R5 ;  /* 0x0001d005000085a7 */ /* 0x000ee400080010ff */
[----:B---3--:R-:W-:Y:S05]  /*8e20*/  @!P0 BRA `(.L_x_180) ;  /* 0xfffffffc00f08947 */ /* 0x008fea000383ffff */
[----:B------:R-:W-:Y:S05]  /*8e30*/  BRA `(.L_x_181) ;  /* 0xffffffb800347947 */ /* 0x000fea000383ffff */
.L_x_79:
[----:B------:R-:W-:-:S07]  /*8e40*/  MOV R5, UR9 ;  /* 0x0000000900057c02 */ /* 0x000fce0008000f00 */
.L_x_182:
[----:B--2---:R2:W3:Y:S02]  /*8e50*/  SYNCS.PHASECHK.TRANS64.TRYWAIT P0, [R5+URZ+0x1f0], R0 ;  /* 0x0001f000050075a7 */ /* 0x0044e400080011ff */
[----:B---3--:R-:W-:Y:S05]  /*8e60*/  @!P0 NANOSLEEP.SYNCS 0x989680 ;  /* 0x009896800000895d */ /* 0x008fea0003900000 */
[----:B------:R-:W3:Y:S02]  /*8e70*/  @!P0 SYNCS.PHASECHK.TRANS64 P0, [R5+URZ+0x1f0], R0 ;  /* 0x0001f000050085a7 */ /* 0x000ee400080010ff */
[----:B---3--:R-:W-:Y:S05]  /*8e80*/  @!P0 BRA `(.L_x_182) ;  /* 0xfffffffc00f08947 */ /* 0x008fea000383ffff */
[----:B------:R-:W-:Y:S05]  /*8e90*/  BRA `(.L_x_183) ;  /* 0xffffffb800507947 */ /* 0x000fea000383ffff */
.L_x_82:
[----:B--2---:R-:W-:Y:S07]  /*8ea0*/  MOV R0, UR8 ;  /* 0x0000000800007c02 */ /* 0x004fee0008000f00 */
.L_x_184:
[----:B--2---:R2:W3:Y:S02]  /*8eb0*/  SYNCS.PHASECHK.TRANS64.TRYWAIT P0, [R0+URZ], R5 ;  /* 0x00000005000075a7 */ /* 0x0044e400080011ff */
[----:B---3--:R-:W-:Y:S05]  /*8ec0*/  @!P0 NANOSLEEP.SYNCS 0x989680 ;  /* 0x009896800000895d */ /* 0x008fea0003900000 */
[----:B------:R-:W3:Y:S02]  /*8ed0*/  @!P0 SYNCS.PHASECHK.TRANS64 P0, [R0+URZ], R5 ;  /* 0x00000005000085a7 */ /* 0x000ee400080010ff */
[----:B---3--:R-:W-:Y:S05]  /*8ee0*/  @!P0 BRA `(.L_x_184) ;  /* 0xfffffffc00f08947 */ /* 0x008fea000383ffff */
[----:B------:R-:W-:Y:S05]  /*8ef0*/  BRA `(.L_x_81) ;  /* 0xffffffb800807947 */ /* 0x000fea000383ffff */
.L_x_85:
[----:B------:R-:W-:-:S07]  /*8f00*/  MOV R0, UR5 ;  /* 0x0000000500007c02 */ /* 0x000fce0008000f00 */
.L_x_185:
[----:B--2---:R2:W4:Y:S02]  /*8f10*/  SYNCS.PHASECHK.TRANS64.TRYWAIT P0, [R0+URZ], R3 ;  /* 0x00000003000075a7 */ /* 0x00452400080011ff */
[----:B----4-:R-:W-:Y:S05]  /*8f20*/  @!P0 NANOSLEEP.SYNCS 0x989680 ;  /* 0x009896800000895d */ /* 0x010fea0003900000 */
[----:B------:R-:W4:Y:S02]  /*8f30*/  @!P0 SYNCS.PHASECHK.TRANS64 P0, [R0+URZ], R3 ;  /* 0x00000003000085a7 */ /* 0x000f2400080010ff */
[----:B----4-:R-:W-:Y:S05]  /*8f40*/  @!P0 BRA `(.L_x_185) ;  /* 0xfffffffc00f08947 */ /* 0x010fea000383ffff */
[----:B------:R-:W-:Y:S05]  /*8f50*/  BRA `(.L_x_186) ;  /* 0xffffffbc00407947 */ /* 0x000fea000383ffff */
.L_x_86:
[----:B------:R-:W-:-:S07]  /*8f60*/  MOV R0, UR6 ;  /* 0x0000000600007c02 */ /* 0x000fce0008000f00 */
.L_x_187:
[----:B--2---:R2:W4:Y:S02]  /*8f70*/  SYNCS.PHASECHK.TRANS64.TRYWAIT P0, [R0+URZ], R3 ;  /* 0x00000003000075a7 */ /* 0x00452400080011ff */
[----:B----4-:R-:W-:Y:S05]  /*8f80*/  @!P0 NANOSLEEP.SYNCS 0x989680 ;  /* 0x009896800000895d */ /* 0x010fea0003900000 */
[----:B------:R-:W4:Y:S02]  /*8f90*/  @!P0 SYNCS.PHASECHK.TRANS64 P0, [R0+URZ], R3 ;  /* 0x00000003000085a7 */ /* 0x000f2400080010ff */
[----:B----4-:R-:W-:Y:S05]  /*8fa0*/  @!P0 BRA `(.L_x_187) ;  /* 0xfffffffc00f08947 */ /* 0x010fea000383ffff */
[----:B------:R-:W-:Y:S05]  /*8fb0*/  BRA `(.L_x_188) ;  /* 0xffffffbc004c7947 */ /* 0x000fea000383ffff */
.L_x_91:
[----:B------:R-:W-:Y:S07]  /*8fc0*/  MOV R0, UR16 ;  /* 0x0000001000007c02 */ /* 0x000fee0008000f00 */
.L_x_189:
[----:B---3--:R3:W1:Y:S02]  /*8fd0*/  SYNCS.PHASECHK.TRANS64.TRYWAIT P0, [R0+URZ+0x1d0], R3 ;  /* 0x0001d003000075a7 */ /* 0x00866400080011ff */
[----:B-1----:R-:W-:Y:S05]  /*8fe0*/  @!P0 NANOSLEEP.SYNCS 0x989680 ;  /* 0x009896800000895d */ /* 0x002fea0003900000 */
[----:B------:R-:W1:Y:S02]  /*8ff0*/  @!P0 SYNCS.PHASECHK.TRANS64 P0, [R0+URZ+0x1d0], R3 ;  /* 0x0001d003000085a7 */ /* 0x000e6400080010ff */
[----:B-1----:R-:W-:Y:S05]  /*9000*/  @!P0 BRA `(.L_x_189) ;  /* 0xfffffffc00f08947 */ /* 0x002fea000383ffff */
[----:B------:R-:W-:Y:S05]  /*9010*/  BRA `(.L_x_190) ;  /* 0xffffffc000807947 */ /* 0x000fea000383ffff */
.L_x_94:
[----:B------:R-:W-:Y:S07]  /*9020*/  MOV R0, UR16 ;  /* 0x0000001000007c02 */ /* 0x000fee0008000f00 */
.L_x_191:
[----:B-1----:R1:W2:Y:S02]  /*9030*/  SYNCS.PHASECHK.TRANS64.TRYWAIT P0, [R0+URZ+0x1c8], R3 ;  /* 0x0001c803000075a7 */ /* 0x0022a400080011ff */
[----:B--2---:R-:W-:Y:S05]  /*9040*/  @!P0 NANOSLEEP.SYNCS 0x989680 ;  /* 0x009896800000895d */ /* 0x004fea0003900000 */
[----:B------:R-:W2:Y:S02]  /*9050*/  @!P0 SYNCS.PHASECHK.TRANS64 P0, [R0+URZ+0x1c8], R3 ;  /* 0x0001c803000085a7 */ /* 0x000ea400080010ff */
[----:B--2---:R-:W-:Y:S05]  /*9060*/  @!P0 BRA `(.L_x_191) ;  /* 0xfffffffc00f08947 */ /* 0x004fea000383ffff */
[----:B------:R-:W-:Y:S05]  /*9070*/  BRA `(.L_x_93) ;  /* 0xffffffc400647947 */ /* 0x000fea000383ffff */
.L_x_97:
[----:B------:R-:W-:Y:S07]  /*9080*/  MOV R12, UR16 ;  /* 0x00000010000c7c02 */ /* 0x000fee0008000f00 */
.L_x_192:
[----:B-1----:R1:W2:Y:S02]  /*9090*/  SYNCS.PHASECHK.TRANS64.TRYWAIT P2, [R12+URZ+0x1b8], R29 ;  /* 0x0001b81d0c0075a7 */ /* 0x0022a400080411ff */
[----:B--2---:R-:W-:Y:S05]  /*90a0*/  @!P2 NANOSLEEP.SYNCS 0x989680 ;  /* 0x009896800000a95d */ /* 0x004fea0003900000 */
[----:B------:R-:W2:Y:S02]  /*90b0*/  @!P2 SYNCS.PHASECHK.TRANS64 P2, [R12+URZ+0x1b8], R29 ;  /* 0x0001b81d0c00a5a7 */ /* 0x000ea400080410ff */
[----:B--2---:R-:W-:Y:S05]  /*90c0*/  @!P2 BRA `(.L_x_192) ;  /* 0xfffffffc00f0a947 */ /* 0x004fea000383ffff */
[----:B------:R-:W-:Y:S05]  /*90d0*/  BRA `(.L_x_193) ;  /* 0xffffffc400ec7947 */ /* 0x000fea000383ffff */
.L_x_102:
[----:B------:R-:W-:Y:S07]  /*90e0*/  MOV R0, UR43 ;  /* 0x0000002b00007c02 */ /* 0x000fee0008000f00 */
.L_x_194:
[----:B--2---:R2:W3:Y:S02]  /*90f0*/  SYNCS.PHASECHK.TRANS64.TRYWAIT P0, [R0+URZ+0x1d0], R3 ;  /* 0x0001d003000075a7 */ /* 0x0044e400080011ff */
[----:B---3--:R-:W-:Y:S05]  /*9100*/  @!P0 NANOSLEEP.SYNCS 0x989680 ;  /* 0x009896800000895d */ /* 0x008fea0003900000 */
[----:B------:R-:W3:Y:S02]  /*9110*/  @!P0 SYNCS.PHASECHK.TRANS64 P0, [R0+URZ+0x1d0], R3 ;  /* 0x0001d003000085a7 */ /* 0x000ee400080010ff */
[----:B---3--:R-:W-:Y:S05]  /*9120*/  @!P0 BRA `(.L_x_194) ;  /* 0xfffffffc00f08947 */ /* 0x008fea000383ffff */
[----:B------:R-:W-:Y:S05]  /*9130*/  BRA `(.L_x_195) ;  /* 0xffffffd000887947 */ /* 0x000fea000383ffff */
.L_x_113:
[----:B-1----:R-:W-:Y:S04]  /*9140*/  MOV R0, UR43 ;  /* 0x0000002b00007c02 */ /* 0x002fe80008000f00 */
[----:B------:R1:W2:Y:S03]  /*9150*/  SYNCS.PHASECHK.TRANS64.TRYWAIT P1, [R0+URZ+0x1b0], R5 ;  /* 0x0001b005000075a7 */ /* 0x0002a600080211ff */
[----:B--2---:R-:W-:Y:S05]  /*9160*/  @!P1 NANOSLEEP.SYNCS 0x989680 ;  /* 0x009896800000995d */ /* 0x004fea0003900000 */
[----:B------:R-:W2:Y:S02]  /*9170*/  @!P1 SYNCS.PHASECHK.TRANS64 P1, [R0+URZ+0x1b0], R5 ;  /* 0x0001b005000095a7 */ /* 0x000ea400080210ff */
[----:B--2---:R-:W-:Y:S05]  /*9180*/  @!P1 BRA `(.L_x_113) ;  /* 0xfffffffc00ec9947 */ /* 0x004fea000383ffff */
[----:B------:R-:W-:Y:S05]  /*9190*/  BRA `(.L_x_112) ;  /* 0xffffffdc00707947 */ /* 0x000fea000383ffff */
.L_x_115:
[----:B------:R1:W1:Y:S02]  /*91a0*/  SYNCS.PHASECHK.TRANS64.TRYWAIT P1, [R92+URZ+0x1e0], R3 ;  /* 0x0001e0035c0075a7 */ /* 0x00026400080211ff */
[----:B-1----:R-:W-:Y:S05]  /*91b0*/  @!P1 NANOSLEEP.SYNCS 0x989680 ;  /* 0x009896800000995d */ /* 0x002fea0003900000 */
[----:B------:R-:W1:Y:S02]  /*91c0*/  @!P1 SYNCS.PHASECHK.TRANS64 P1, [R92+URZ+0x1e0], R3 ;  /* 0x0001e0035c0095a7 */ /* 0x000e6400080210ff */
[----:B-1----:R-:W-:Y:S05]  /*91d0*/  @!P1 BRA `(.L_x_115) ;  /* 0xfffffffc00f09947 */ /* 0x002fea000383ffff */
[----:B------:R-:W-:Y:S05]  /*91e0*/  BRA `(.L_x_114) ;  /* 0xffffffdc00ac7947 */ /* 0x000fea000383ffff */
        .weak           $__internal_0_$__cuda_sm10x_tcgen05_guardrail_trap_col_being_dealloced_not_returned_by_alloc
        .type           $__internal_0_$__cuda_sm10x_tcgen05_guardrail_trap_col_being_dealloced_not_returned_by_alloc,@function
        .size           $__internal_0_$__cuda_sm10x_tcgen05_guardrail_trap_col_being_dealloced_not_returned_by_alloc,($__internal_1_$__cuda_sm10x_tcgen05_guardrail_trap_phase_invalid_during_alloc - $__internal_0_$__cuda_sm10x_tcgen05_guardrail_trap_col_being_dealloced_not_returned_by_alloc)
$__internal_0_$__cuda_sm10x_tcgen05_guardrail_trap_col_being_dealloced_not_returned_by_alloc:
[----:B------:R-:W-:Y:S05]  /*91f0*/  BPT.TRAP 0x1 ;  /* 0x000000040000795c */ /* 0x000fea0000300000 */
[----:B------:R-:W-:-:S04]  /*9200*/  HFMA2 R3, -RZ, RZ, 0, 0 ;  /* 0x00000000ff037431 */ /* 0x000fc800000001ff */
[----:B------:R-:W-:Y:S05]  /*9210*/  RET.REL.NODEC R2 `(_ZN7cutlass13device_kernelINS_4conv6kernel13ConvUniversalINS1_16ConvProblemShapeILNS1_8OperatorE2ELi3EEENS1_10collective14CollectiveConvINS1_47MainloopSm100TmaUmmaWarpSpecializedImplicitGemmILS5_2ELi27ELi3ELi1ELi2EN4cute5tupleIJNSA_1CILi2EEENSC_ILi1EEESE_EEEEENSB_IJNSC_ILi64EEENSB_IJSH_EEESI_EEENS_12float_e4m3_tESK_NSA_8TiledMMAINSA_8MMA_AtomIJNSA_10MMA_TraitsINSA_19SM100_MMA_F8F6F4_SSEJSK_SK_fSH_SH_NSA_17integral_constantINSA_4UMMA5MajorELSR_1EEESS_NSP_INSQ_7ScaleInELST_0EEESU_EEEEEENSA_6LayoutINSB_IJSE_SE_SE_EEENSB_IJNSC_ILi0EEESZ_SZ_EEEEENSB_IJNSA_10UnderscoreES12_S12_EEEEENS7_6detail27Sm100ImplicitGemmTileTraitsINSA_13SM90_TMA_LOADENSA_14ComposedLayoutINSA_7SwizzleILi2ELi4ELi3EEENSA_18smem_ptr_flag_bitsILi8EEENSX_INSB_IJSH_NSC_ILi8EEEEEENSB_IJSE_SH_EEEEEEEvEENS16_INSA_30SM90_TMA_LOAD_IM2COL_MULTICASTES1H_vEEEENS_8epilogue10collective18CollectiveEpilogueINS1M_23Sm100TmaWarpSpecializedILi1ELi1ELi32ELb0ELb0EEEJSJ_NSB_IJNSX_ISH_SE_EES1R_EEESK_NSB_IJlNSB_IJSE_lllEEESZ_EEESK_S1U_NS1M_6fusion15FusionCallbacksIS1Q_NS1V_17LinearCombinationISK_fSK_fLNS_15FloatRoundStyleE2EEESJ_S1S_JEEENSA_5SM1004TMEM4LOAD26SM100_TMEM_LOAD_16dp32b32xES17_NS18_IS1A_S1C_NSX_INSB_IJS1D_SH_EEENSB_IJSH_SE_EEEEEEENSA_39AutoVectorizingCopyWithAssumedAlignmentILi128EEENSA_14SM90_TMA_STOREES28_S2A_S2A_EEEvvEEEEvNT_6ParamsE) ;  /* 0xffffff6c02787950 */ /* 0x000fea0003c3ffff */
        .weak           $__internal_1_$__cuda_sm10x_tcgen05_guardrail_trap_phase_invalid_during_alloc
        .type           $__internal_1_$__cuda_sm10x_tcgen05_guardrail_trap_phase_invalid_during_alloc,@function
        .size           $__internal_1_$__cuda_sm10x_tcgen05_guardrail_trap_phase_invalid_during_alloc,($__internal_2_$__cuda_sm10x_tcgen05_guardrail_trap_unallocated_columns_being_dealloced - $__internal_1_$__cuda_sm10x_tcgen05_guardrail_trap_phase_invalid_during_alloc)
$__internal_1_$__cuda_sm10x_tcgen05_guardrail_trap_phase_invalid_during_alloc:
[----:B------:R-:W-:Y:S05]  /*9220*/  BPT.TRAP 0x1 ;  /* 0x000000040000795c */ /* 0x000fea0000300000 */
[----:B------:R-:W-:-:S04]  /*9230*/  MOV R3, 0x0 ;  /* 0x0000000000037802 */ /* 0x000fc80000000f00 */
[----:B------:R-:W-:Y:S05]  /*9240*/  RET.REL.NODEC R2 `(_ZN7cutlass13device_kernelINS_4conv6kernel13ConvUniversalINS1_16ConvProblemShapeILNS1_8OperatorE2ELi3EEENS1_10collective14CollectiveConvINS1_47MainloopSm100TmaUmmaWarpSpecializedImplicitGemmILS5_2ELi27ELi3ELi1ELi2EN4cute5tupleIJNSA_1CILi2EEENSC_ILi1EEESE_EEEEENSB_IJNSC_ILi64EEENSB_IJSH_EEESI_EEENS_12float_e4m3_tESK_NSA_8TiledMMAINSA_8MMA_AtomIJNSA_10MMA_TraitsINSA_19SM100_MMA_F8F6F4_SSEJSK_SK_fSH_SH_NSA_17integral_constantINSA_4UMMA5MajorELSR_1EEESS_NSP_INSQ_7ScaleInELST_0EEESU_EEEEEENSA_6LayoutINSB_IJSE_SE_SE_EEENSB_IJNSC_ILi0EEESZ_SZ_EEEEENSB_IJNSA_10UnderscoreES12_S12_EEEEENS7_6detail27Sm100ImplicitGemmTileTraitsINSA_13SM90_TMA_LOADENSA_14ComposedLayoutINSA_7SwizzleILi2ELi4ELi3EEENSA_18smem_ptr_flag_bitsILi8EEENSX_INSB_IJSH_NSC_ILi8EEEEEENSB_IJSE_SH_EEEEEEEvEENS16_INSA_30SM90_TMA_LOAD_IM2COL_MULTICASTES1H_vEEEENS_8epilogue10collective18CollectiveEpilogueINS1M_23Sm100TmaWarpSpecializedILi1ELi1ELi32ELb0ELb0EEEJSJ_NSB_IJNSX_ISH_SE_EES1R_EEESK_NSB_IJlNSB_IJSE_lllEEESZ_EEESK_S1U_NS1M_6fusion15FusionCallbacksIS1Q_NS1V_17LinearCombinationISK_fSK_fLNS_15FloatRoundStyleE2EEESJ_S1S_JEEENSA_5SM1004TMEM4LOAD26SM100_TMEM_LOAD_16dp32b32xES17_NS18_IS1A_S1C_NSX_INSB_IJS1D_SH_EEENSB_IJSH_SE_EEEEEEENSA_39AutoVectorizingCopyWithAssumedAlignmentILi128EEENSA_14SM90_TMA_STOREES28_S2A_S2A_EEEvvEEEEvNT_6ParamsE) ;  /* 0xffffff6c026c7950 */ /* 0x000fea0003c3ffff */
        .weak           $__internal_2_$__cuda_sm10x_tcgen05_guardrail_trap_unallocated_columns_being_dealloced
        .type           $__internal_2_$__cuda_sm10x_tcgen05_guardrail_trap_unallocated_columns_being_dealloced,@function
        .size           $__internal_2_$__cuda_sm10x_tcgen05_guardrail_trap_unallocated_columns_being_dealloced,(.L_x_197 - $__internal_2_$__cuda_sm10x_tcgen05_guardrail_trap_unallocated_columns_being_dealloced)
$__internal_2_$__cuda_sm10x_tcgen05_guardrail_trap_unallocated_columns_being_dealloced:
[----:B------:R-:W-:Y:S05]  /*9250*/  BPT.TRAP 0x1 ;  /* 0x000000040000795c */ /* 0x000fea0000300000 */
[----:B------:R-:W-:-:S04]  /*9260*/  HFMA2 R3, -RZ, RZ, 0, 0 ;  /* 0x00000000ff037431 */ /* 0x000fc800000001ff */
[----:B------:R-:W-:Y:S05]  /*9270*/  RET.REL.NODEC R2 `(_ZN7cutlass13device_kernelINS_4conv6kernel13ConvUniversalINS1_16ConvProblemShapeILNS1_8OperatorE2ELi3EEENS1_10collective14CollectiveConvINS1_47MainloopSm100TmaUmmaWarpSpecializedImplicitGemmILS5_2ELi27ELi3ELi1ELi2EN4cute5tupleIJNSA_1CILi2EEENSC_ILi1EEESE_EEEEENSB_IJNSC_ILi64EEENSB_IJSH_EEESI_EEENS_12float_e4m3_tESK_NSA_8TiledMMAINSA_8MMA_AtomIJNSA_10MMA_TraitsINSA_19SM100_MMA_F8F6F4_SSEJSK_SK_fSH_SH_NSA_17integral_constantINSA_4UMMA5MajorELSR_1EEESS_NSP_INSQ_7ScaleInELST_0EEESU_EEEEEENSA_6LayoutINSB_IJSE_SE_SE_EEENSB_IJNSC_ILi0EEESZ_SZ_EEEEENSB_IJNSA_10UnderscoreES12_S12_EEEEENS7_6detail27Sm100ImplicitGemmTileTraitsINSA_13SM90_TMA_LOADENSA_14ComposedLayoutINSA_7SwizzleILi2ELi4ELi3EEENSA_18smem_ptr_flag_bitsILi8EEENSX_INSB_IJSH_NSC_ILi8EEEEEENSB_IJSE_SH_EEEEEEEvEENS16_INSA_30SM90_TMA_LOAD_IM2COL_MULTICASTES1H_vEEEENS_8epilogue10collective18CollectiveEpilogueINS1M_23Sm100TmaWarpSpecializedILi1ELi1ELi32ELb0ELb0EEEJSJ_NSB_IJNSX_ISH_SE_EES1R_EEESK_NSB_IJlNSB_IJSE_lllEEESZ_EEESK_S1U_NS1M_6fusion15FusionCallbacksIS1Q_NS1V_17LinearCombinationISK_fSK_fLNS_15FloatRoundStyleE2EEESJ_S1S_JEEENSA_5SM1004TMEM4LOAD26SM100_TMEM_LOAD_16dp32b32xES17_NS18_IS1A_S1C_NSX_INSB_IJS1D_SH_EEENSB_IJSH_SE_EEEEEEENSA_39AutoVectorizingCopyWithAssumedAlignmentILi128EEENSA_14SM90_TMA_STOREES28_S2A_S2A_EEEvvEEEEvNT_6ParamsE) ;  /* 0xffffff6c02607950 */ /* 0x000fea0003c3ffff */
.L_x_196:
[----:B------:R-:W-:-:S00]  /*9280*/  BRA `(.L_x_196) ;  /* 0xfffffffc00fc7947 */ /* 0x000fc0000383ffff */
[----:B------:R-:W-:-:S00]  /*9290*/  NOP ;  /* 0x0000000000007918 */ /* 0x000fc00000000000 */
        /* <DEDUP_REMOVED lines=14> */
.L_x_197:


//--------------------- .nv.global.init           --------------------------
	.section	.nv.global.init,"aw",@progbits
.nv.global.init:
	.type		$str$29,@object
	.size		$str$29,($str$30 - $str$29)
$str$29:
        /*0000*/ 	.byte	0x28, 0x61, 0x64, 0x64, 0x72, 0x65, 0x73, 0x73, 0x20, 0x26, 0x20, 0x6d, 0x61, 0x73, 0x6b, 0x29
        /*0010*/ 	.byte	0x20, 0x3d, 0x3d, 0x20, 0x30, 0x00
	.type		$str$30,@object
	.size		$str$30,($str$28 - $str$30)
$str$30:
        /*0016*/ 	.byte	0x2f, 0x74, 0x6d, 0x70, 0x2f, 0x63, 0x75, 0x74, 0x6c, 0x61, 0x73, 0x73, 0x5f, 0x73, 0x77, 0x65
        /*0026*/ 	.byte	0x65, 0x70, 0x5f, 0x73, 0x72, 0x63, 0x2f, 0x69, 0x6e, 0x63, 0x6c, 0x75, 0x64, 0x65, 0x2f, 0x63
        /*0036*/ 	.byte	0x75, 0x74, 0x65, 0x2f, 0x70, 0x6f, 0x69, 0x6e, 0x74, 0x65, 0x72, 0x5f, 0x66, 0x6c, 0x61, 0x67
        /*0046*/ 	.byte	0x67, 0x65, 0x64, 0x2e, 0x68, 0x70, 0x70, 0x00
	.type		$str$28,@object
	.size		$str$28,($str$27 - $str$28)
$str$28:
        /*004e*/ 	.byte	0x2f, 0x74, 0x6d, 0x70, 0x2f, 0x63, 0x75, 0x74, 0x6c, 0x61, 0x73, 0x73, 0x5f, 0x73, 0x77, 0x65
        /*005e*/ 	.byte	0x65, 0x70, 0x5f, 0x73, 0x72, 0x63, 0x2f, 0x69, 0x6e, 0x63, 0x6c, 0x75, 0x64, 0x65, 0x2f, 0x63
        /*006e*/ 	.byte	0x75, 0x74, 0x65, 0x2f, 0x61, 0x74, 0x6f, 0x6d, 0x2f, 0x63, 0x6f, 0x70, 0x79, 0x5f, 0x74, 0x72
        /*007e*/ 	.byte	0x61, 0x69, 0x74, 0x73, 0x5f, 0x73, 0x6d, 0x31, 0x30, 0x30, 0x2e, 0x68, 0x70, 0x70, 0x00
	.type		$str$27,@object
	.size		$str$27,(__unnamed_1 - $str$27)
$str$27:
        /*008d*/ 	.byte	0x28, 0x28, 0x75, 0x69, 0x6e, 0x74, 0x33, 0x32, 0x5f, 0x74, 0x28, 0x74, 0x68, 0x72, 0x65, 0x61
        /*009d*/ 	.byte	0x64, 0x49, 0x64, 0x78, 0x2e, 0x78, 0x29, 0x20, 0x2f, 0x20, 0x33, 0x32, 0x29, 0x20, 0x25, 0x20
        /*00ad*/ 	.byte	0x34, 0x29, 0x20, 0x3d, 0x3d, 0x20, 0x28, 0x28, 0x28, 0x74, 0x6d, 0x65, 0x6d, 0x5f, 0x61, 0x64
        /*00bd*/ 	.byte	0x64, 0x72, 0x20, 0x3e, 0x3e, 0x20, 0x31, 0x36, 0x29, 0x20, 0x2f, 0x20, 0x33, 0x32, 0x29, 0x20
        /*00cd*/ 	.byte	0x25, 0x20, 0x34, 0x29, 0x00
	.type		__unnamed_1,@object
	.size		__unnamed_1,(__unnamed_2 - __unnamed_1)
__unnamed_1:
        /*00d2*/ 	.byte	0x61, 0x75, 0x74, 0x6f, 0x20, 0x63, 0x75, 0x74, 0x65, 0x3a, 0x3a, 0x61, 0x73, 0x5f, 0x70, 0x6f
        /* <DEDUP_REMOVED lines=24> */
        /*0262*/ 	.byte	0x3c, 0x34, 0x30, 0x39, 0x36, 0x3e, 0x3e, 0x3e, 0x3e, 0x5d, 0x00
	.type		__unnamed_2,@object
	.size		__unnamed_2,(.L_2 - __unnamed_2)
__unnamed_2:
        /* <DEDUP_REMOVED lines=40> */
        /*04ed*/ 	.byte	0x74, 0x65, 0x3a, 0x3a, 0x43, 0x3c, 0x30, 0x3e, 0x3e, 0x3e, 0x3e, 0x5d, 0x00
.L_2:


//--------------------- .nv.shared._ZN7cutlass13device_kernelINS_4conv6kernel13ConvUniversalINS1_16ConvProblemShapeILNS1_8OperatorE2ELi3EEENS1_10collective14CollectiveConvINS1_47MainloopSm100TmaUmmaWarpSpecializedImplicitGemmILS5_2ELi27ELi3ELi1ELi2EN4cute5tupleIJNSA_1CILi2EEENSC_ILi1EEESE_EEEEENSB_IJNSC_ILi64EEENSB_IJSH_EEESI_EEENS_12float_e4m3_tESK_NSA_8TiledMMAINSA_8MMA_AtomIJNSA_10MMA_TraitsINSA_19SM100_MMA_F8F6F4_SSEJSK_SK_fSH_SH_NSA_17integral_constantINSA_4UMMA5MajorELSR_1EEESS_NSP_INSQ_7ScaleInELST_0EEESU_EEEEEENSA_6LayoutINSB_IJSE_SE_SE_EEENSB_IJNSC_ILi0EEESZ_SZ_EEEEENSB_IJNSA_10UnderscoreES12_S12_EEEEENS7_6detail27Sm100ImplicitGemmTileTraitsINSA_13SM90_TMA_LOADENSA_14ComposedLayoutINSA_7SwizzleILi2ELi4ELi3EEENSA_18smem_ptr_flag_bitsILi8EEENSX_INSB_IJSH_NSC_ILi8EEEEEENSB_IJSE_SH_EEEEEEEvEENS16_INSA_30SM90_TMA_LOAD_IM2COL_MULTICASTES1H_vEEEENS_8epilogue10collective18CollectiveEpilogueINS1M_23Sm100TmaWarpSpecializedILi1ELi1ELi32ELb0ELb0EEEJSJ_NSB_IJNSX_ISH_SE_EES1R_EEESK_NSB_IJlNSB_IJSE_lllEEESZ_EEESK_S1U_NS1M_6fusion15FusionCallbacksIS1Q_NS1V_17LinearCombinationISK_fSK_fLNS_15FloatRoundStyleE2EEESJ_S1S_JEEENSA_5SM1004TMEM4LOAD26SM100_TMEM_LOAD_16dp32b32xES17_NS18_IS1A_S1C_NSX_INSB_IJS1D_SH_EEENSB_IJSH_SE_EEEEEEENSA_39AutoVectorizingCopyWithAssumedAlignmentILi128EEENSA_14SM90_TMA_STOREES28_S2A_S2A_EEEvvEEEEvNT_6ParamsE --------------------------
	.section	.nv.shared._ZN7cutlass13device_kernelINS_4conv6kernel13ConvUniversalINS1_16ConvProblemShapeILNS1_8OperatorE2ELi3EEENS1_10collective14CollectiveConvINS1_47MainloopSm100TmaUmmaWarpSpecializedImplicitGemmILS5_2ELi27ELi3ELi1ELi2EN4cute5tupleIJNSA_1CILi2EEENSC_ILi1EEESE_EEEEENSB_IJNSC_ILi64EEENSB_IJSH_EEESI_EEENS_12float_e4m3_tESK_NSA_8TiledMMAINSA_8MMA_AtomIJNSA_10MMA_TraitsINSA_19SM100_MMA_F8F6F4_SSEJSK_SK_fSH_SH_NSA_17integral_constantINSA_4UMMA5MajorELSR_1EEESS_NSP_INSQ_7ScaleInELST_0EEESU_EEEEEENSA_6LayoutINSB_IJSE_SE_SE_EEENSB_IJNSC_ILi0EEESZ_SZ_EEEEENSB_IJNSA_10UnderscoreES12_S12_EEEEENS7_6detail27Sm100ImplicitGemmTileTraitsINSA_13SM90_TMA_LOADENSA_14ComposedLayoutINSA_7SwizzleILi2ELi4ELi3EEENSA_18smem_ptr_flag_bitsILi8EEENSX_INSB_IJSH_NSC_ILi8EEEEEENSB_IJSE_SH_EEEEEEEvEENS16_INSA_30SM90_TMA_LOAD_IM2COL_MULTICASTES1H_vEEEENS_8epilogue10collective18CollectiveEpilogueINS1M_23Sm100TmaWarpSpecializedILi1ELi1ELi32ELb0ELb0EEEJSJ_NSB_IJNSX_ISH_SE_EES1R_EEESK_NSB_IJlNSB_IJSE_lllEEESZ_EEESK_S1U_NS1M_6fusion15FusionCallbacksIS1Q_NS1V_17LinearCombinationISK_fSK_fLNS_15FloatRoundStyleE2EEESJ_S1S_JEEENSA_5SM1004TMEM4LOAD26SM100_TMEM_LOAD_16dp32b32xES17_NS18_IS1A_S1C_NSX_INSB_IJS1D_SH_EEENSB_IJSH_SE_EEEEEEENSA_39AutoVectorizingCopyWithAssumedAlignmentILi128EEENSA_14SM90_TMA_STOREES28_S2A_S2A_EEEvvEEEEvNT_6ParamsE,"aw",@nobits
	.sectionflags	@""
	.align	16
	.zero		1024


//--------------------- .nv.shared.reserved.0     --------------------------
	.section	.nv.shared.reserved.0,"aw",@nobits
	.weak		__nv_reservedSMEM_offset_0_alias
	.size		__nv_reservedSMEM_offset_0_alias, 0, 64
	.other		__nv_reservedSMEM_offset_0_alias,@"STO_CUDA_RESERVED_SHARED STV_DEFAULT"
__nv_reservedSMEM_offset_0_alias:
	.zero		0
.nv.shared.reserved.0:
	.zero		64
	.weak		__nv_reservedSMEM_tcgen05_partition
	.type		__nv_reservedSMEM_tcgen05_partition,@object
	.size		__nv_reservedSMEM_tcgen05_partition,(.L_0 - __nv_reservedSMEM_tcgen05_partition)
__nv_reservedSMEM_tcgen05_partition:
	.zero		32
.L_0:


//--------------------- .nv.global                --------------------------
	.section	.nv.global,"aw",@nobits
.nv.global:
	.type		_ZN39_INTERNAL_5dfd0c63_4_k_cu_ec211757_33954cute1_E,@object
	.size		_ZN39_INTERNAL_5dfd0c63_4_k_cu_ec211757_33954cute1_E,(_ZN39_INTERNAL_5dfd0c63_4_k_cu_ec211757_33954cuda3std3__45__cpo6cbeginE - _ZN39_INTERNAL_5dfd0c63_4_k_cu_ec211757_33954cute1_E)
_ZN39_INTERNAL_5dfd0c63_4_k_cu_ec211757_33954cute1_E:
	.zero		1
	.type		_ZN39_INTERNAL_5dfd0c63_4_k_cu_ec211757_33954cuda3std3__45__cpo6cbeginE,@object
	.size		_ZN39_INTERNAL_5dfd0c63_4_k_cu_ec211757_33954cuda3std3__45__cpo6cbeginE,(_ZN39_INTERNAL_5dfd0c63_4_k_cu_ec211757_33954cuda3std3__48in_placeE - _ZN39_INTERNAL_5dfd0c63_4_k_cu_ec211757_33954cuda3std3__45__cpo6cbeginE)
_ZN39_INTERNAL_5dfd0c63_4_k_cu_ec211757_33954cuda3std3__45__cpo6cbeginE:
	.zero		1
	.type		_ZN39_INTERNAL_5dfd0c63_4_k_cu_ec211757_33954cuda3std3__48in_placeE,@object
	.size		_ZN39_INTERNAL_5dfd0c63_4_k_cu_ec211757_33954cuda3std3__48in_placeE,(_ZN39_INTERNAL_5dfd0c63_4_k_cu_ec211757_33954cuda3std6ranges3__45__cpo9iter_moveE - _ZN39_INTERNAL_5dfd0c63_4_k_cu_ec211757_33954cuda3std3__48in_placeE)
_ZN39_INTERNAL_5dfd0c63_4_k_cu_ec211757_33954cuda3std3__48in_placeE:
	.zero		1
	.type		_ZN39_INTERNAL_5dfd0c63_4_k_cu_ec211757_33954cuda3std6ranges3__45__cpo9iter_moveE,@object
	.size		_ZN39_INTERNAL_5dfd0c63_4_k_cu_ec211757_33954cuda3std6ranges3__45__cpo9iter_moveE,(_ZN39_INTERNAL_5dfd0c63_4_k_cu_ec211757_33954cuda3std3__45__cpo5beginE - _ZN39_INTERNAL_5dfd0c63_4_k_cu_ec211757_33954cuda3std6ranges3__45__cpo9iter_moveE)
_ZN39_INTERNAL_5dfd0c63_4_k_cu_ec211757_33954cuda3std6ranges3__45__cpo9iter_moveE:
	.zero		1
	.type		_ZN39_INTERNAL_5dfd0c63_4_k_cu_ec211757_33954cuda3std3__45__cpo5beginE,@object
	.size		_ZN39_INTERNAL_5dfd0c63_4_k_cu_ec211757_33954cuda3std3__45__cpo5beginE,(_ZN39_INTERNAL_5dfd0c63_4_k_cu_ec211757_33954cuda3std3__441_GLOBAL__N__5dfd0c63_4_k_cu_ec211757_33956ignoreE - _ZN39_INTERNAL_5dfd0c63_4_k_cu_ec211757_33954cuda3std3__45__cpo5beginE)
_ZN39_INTERNAL_5dfd0c63_4_k_cu_ec211757_33954cuda3std3__45__cpo5beginE:
	.zero		1
	.type		_ZN39_INTERNAL_5dfd0c63_4_k_cu_ec211757_33954cuda3std3__441_GLOBAL__N__5dfd0c63_4_k_cu_ec211757_33956ignoreE,@object
	.size		_ZN39_INTERNAL_5dfd0c63_4_k_cu_ec211757_33954cuda3std3__441_GLOBAL__N__5dfd0c63_4_k_cu_ec211757_33956ignoreE,(_ZN39_INTERNAL_5dfd0c63_4_k_cu_ec211757_33954cute7productE - _ZN39_INTERNAL_5dfd0c63_4_k_cu_ec211757_33954cuda3std3__441_GLOBAL__N__5dfd0c63_4_k_cu_ec211757_33956ignoreE)
_ZN39_INTERNAL_5dfd0c63_4_k_cu_ec211757_33954cuda3std3__441_GLOBAL__N__5dfd0c63_4_k_cu_ec211757_33956ignoreE:
	.zero		1
	.type		_ZN39_INTERNAL_5dfd0c63_4_k_cu_ec211757_33954cute7productE,@object
	.size		_ZN39_INTERNAL_5dfd0c63_4_k_cu_ec211757_33954cute7productE,(_ZN39_INTERNAL_5dfd0c63_4_k_cu_ec211757_33954cuda3std3__45__cpo3endE - _ZN39_INTERNAL_5dfd0c63_4_k_cu_ec211757_33954cute7productE)
_ZN39_INTERNAL_5dfd0c63_4_k_cu_ec211757_33954cute7productE:
	.zero		1
	.type		_ZN39_INTERNAL_5dfd0c63_4_k_cu_ec211757_33954cuda3std3__45__cpo3endE,@object
	.size		_ZN39_INTERNAL_5dfd0c63_4_k_cu_ec211757_33954cuda3std3__45__cpo3endE,(_ZN39_INTERNAL_5dfd0c63_4_k_cu_ec211757_33954cuda3std3__419piecewise_constructE - _ZN39_INTERNAL_5dfd0c63_4_k_cu_ec211757_33954cuda3std3__45__cpo3endE)
_ZN39_INTERNAL_5dfd0c63_4_k_cu_ec211757_33954cuda3std3__45__cpo3endE:
	.zero		1
	.type		_ZN39_INTERNAL_5dfd0c63_4_k_cu_ec211757_33954cuda3std3__419piecewise_constructE,@object
	.size		_ZN39_INTERNAL_5dfd0c63_4_k_cu_ec211757_33954cuda3std3__419piecewise_constructE,(_ZN39_INTERNAL_5dfd0c63_4_k_cu_ec211757_33954cuda3std3__45__cpo4cendE - _ZN39_INTERNAL_5dfd0c63_4_k_cu_ec211757_33954cuda3std3__419piecewise_constructE)
_ZN39_INTERNAL_5dfd0c63_4_k_cu_ec211757_33954cuda3std3__419piecewise_constructE:
	.zero		1
	.type		_ZN39_INTERNAL_5dfd0c63_4_k_cu_ec211757_33954cuda3std3__45__cpo4cendE,@object
	.size		_ZN39_INTERNAL_5dfd0c63_4_k_cu_ec211757_33954cuda3std3__45__cpo4cendE,(_ZN39_INTERNAL_5dfd0c63_4_k_cu_ec211757_33954cuda3std6ranges3__45__cpo4swapE - _ZN39_INTERNAL_5dfd0c63_4_k_cu_ec211757_33954cuda3std3__45__cpo4cendE)
_ZN39_INTERNAL_5dfd0c63_4_k_cu_ec211757_33954cuda3std3__45__cpo4cendE:
	.zero		1
	.type		_ZN39_INTERNAL_5dfd0c63_4_k_cu_ec211757_33954cuda3std6ranges3__45__cpo4swapE,@object
	.size		_ZN39_INTERNAL_5dfd0c63_4_k_cu_ec211757_33954cuda3std6ranges3__45__cpo4swapE,(.L_10 - _ZN39_INTERNAL_5dfd0c63_4_k_cu_ec211757_33954cuda3std6ranges3__45__cpo4swapE)
_ZN39_INTERNAL_5dfd0c63_4_k_cu_ec211757_33954cuda3std6ranges3__45__cpo4swapE:
	.zero		1
.L_10:


//--------------------- .nv.constant0._ZN7cutlass13device_kernelINS_4conv6kernel13ConvUniversalINS1_16ConvProblemShapeILNS1_8OperatorE2ELi3EEENS1_10collective14CollectiveConvINS1_47MainloopSm100TmaUmmaWarpSpecializedImplicitGemmILS5_2ELi27ELi3ELi1ELi2EN4cute5tupleIJNSA_1CILi2EEENSC_ILi1EEESE_EEEEENSB_IJNSC_ILi64EEENSB_IJSH_EEESI_EEENS_12float_e4m3_tESK_NSA_8TiledMMAINSA_8MMA_AtomIJNSA_10MMA_TraitsINSA_19SM100_MMA_F8F6F4_SSEJSK_SK_fSH_SH_NSA_17integral_constantINSA_4UMMA5MajorELSR_1EEESS_NSP_INSQ_7ScaleInELST_0EEESU_EEEEEENSA_6LayoutINSB_IJSE_SE_SE_EEENSB_IJNSC_ILi0EEESZ_SZ_EEEEENSB_IJNSA_10UnderscoreES12_S12_EEEEENS7_6detail27Sm100ImplicitGemmTileTraitsINSA_13SM90_TMA_LOADENSA_14ComposedLayoutINSA_7SwizzleILi2ELi4ELi3EEENSA_18smem_ptr_flag_bitsILi8EEENSX_INSB_IJSH_NSC_ILi8EEEEEENSB_IJSE_SH_EEEEEEEvEENS16_INSA_30SM90_TMA_LOAD_IM2COL_MULTICASTES1H_vEEEENS_8epilogue10collective18CollectiveEpilogueINS1M_23Sm100TmaWarpSpecializedILi1ELi1ELi32ELb0ELb0EEEJSJ_NSB_IJNSX_ISH_SE_EES1R_EEESK_NSB_IJlNSB_IJSE_lllEEESZ_EEESK_S1U_NS1M_6fusion15FusionCallbacksIS1Q_NS1V_17LinearCombinationISK_fSK_fLNS_15FloatRoundStyleE2EEESJ_S1S_JEEENSA_5SM1004TMEM4LOAD26SM100_TMEM_LOAD_16dp32b32xES17_NS18_IS1A_S1C_NSX_INSB_IJS1D_SH_EEENSB_IJSH_SE_EEEEEEENSA_39AutoVectorizingCopyWithAssumedAlignmentILi128EEENSA_14SM90_TMA_STOREES28_S2A_S2A_EEEvvEEEEvNT_6ParamsE --------------------------
	.section	.nv.constant0._ZN7cutlass13device_kernelINS_4conv6kernel13ConvUniversalINS1_16ConvProblemShapeILNS1_8OperatorE2ELi3EEENS1_10collective14CollectiveConvINS1_47MainloopSm100TmaUmmaWarpSpecializedImplicitGemmILS5_2ELi27ELi3ELi1ELi2EN4cute5tupleIJNSA_1CILi2EEENSC_ILi1EEESE_EEEEENSB_IJNSC_ILi64EEENSB_IJSH_EEESI_EEENS_12float_e4m3_tESK_NSA_8TiledMMAINSA_8MMA_AtomIJNSA_10MMA_TraitsINSA_19SM100_MMA_F8F6F4_SSEJSK_SK_fSH_SH_NSA_17integral_constantINSA_4UMMA5MajorELSR_1EEESS_NSP_INSQ_7ScaleInELST_0EEESU_EEEEEENSA_6LayoutINSB_IJSE_SE_SE_EEENSB_IJNSC_ILi0EEESZ_SZ_EEEEENSB_IJNSA_10UnderscoreES12_S12_EEEEENS7_6detail27Sm100ImplicitGemmTileTraitsINSA_13SM90_TMA_LOADENSA_14ComposedLayoutINSA_7SwizzleILi2ELi4ELi3EEENSA_18smem_ptr_flag_bitsILi8EEENSX_INSB_IJSH_NSC_ILi8EEEEEENSB_IJSE_SH_EEEEEEEvEENS16_INSA_30SM90_TMA_LOAD_IM2COL_MULTICASTES1H_vEEEENS_8epilogue10collective18CollectiveEpilogueINS1M_23Sm100TmaWarpSpecializedILi1ELi1ELi32ELb0ELb0EEEJSJ_NSB_IJNSX_ISH_SE_EES1R_EEESK_NSB_IJlNSB_IJSE_lllEEESZ_EEESK_S1U_NS1M_6fusion15FusionCallbacksIS1Q_NS1V_17LinearCombinationISK_fSK_fLNS_15FloatRoundStyleE2EEESJ_S1S_JEEENSA_5SM1004TMEM4LOAD26SM100_TMEM_LOAD_16dp32b32xES17_NS18_IS1A_S1C_NSX_INSB_IJS1D_SH_EEENSB_IJSH_SE_EEEEEEENSA_39AutoVectorizingCopyWithAssumedAlignmentILi128EEENSA_14SM90_TMA_STOREES28_S2A_S2A_EEEvvEEEEvNT_6ParamsE,"a",@progbits
	.sectionflags	@""
	.align	4
.nv.constant0._ZN7cutlass13device_kernelINS_4conv6kernel13ConvUniversalINS1_16ConvProblemShapeILNS1_8OperatorE2ELi3EEENS1_10collective14CollectiveConvINS1_47MainloopSm100TmaUmmaWarpSpecializedImplicitGemmILS5_2ELi27ELi3ELi1ELi2EN4cute5tupleIJNSA_1CILi2EEENSC_ILi1EEESE_EEEEENSB_IJNSC_ILi64EEENSB_IJSH_EEESI_EEENS_12float_e4m3_tESK_NSA_8TiledMMAINSA_8MMA_AtomIJNSA_10MMA_TraitsINSA_19SM100_MMA_F8F6F4_SSEJSK_SK_fSH_SH_NSA_17integral_constantINSA_4UMMA5MajorELSR_1EEESS_NSP_INSQ_7ScaleInELST_0EEESU_EEEEEENSA_6LayoutINSB_IJSE_SE_SE_EEENSB_IJNSC_ILi0EEESZ_SZ_EEEEENSB_IJNSA_10UnderscoreES12_S12_EEEEENS7_6detail27Sm100ImplicitGemmTileTraitsINSA_13SM90_TMA_LOADENSA_14ComposedLayoutINSA_7SwizzleILi2ELi4ELi3EEENSA_18smem_ptr_flag_bitsILi8EEENSX_INSB_IJSH_NSC_ILi8EEEEEENSB_IJSE_SH_EEEEEEEvEENS16_INSA_30SM90_TMA_LOAD_IM2COL_MULTICASTES1H_vEEEENS_8epilogue10collective18CollectiveEpilogueINS1M_23Sm100TmaWarpSpecializedILi1ELi1ELi32ELb0ELb0EEEJSJ_NSB_IJNSX_ISH_SE_EES1R_EEESK_NSB_IJlNSB_IJSE_lllEEESZ_EEESK_S1U_NS1M_6fusion15FusionCallbacksIS1Q_NS1V_17LinearCombinationISK_fSK_fLNS_15FloatRoundStyleE2EEESJ_S1S_JEEENSA_5SM1004TMEM4LOAD26SM100_TMEM_LOAD_16dp32b32xES17_NS18_IS1A_S1C_NSX_INSB_IJS1D_SH_EEENSB_IJSH_SE_EEEEEEENSA_39AutoVectorizingCopyWithAssumedAlignmentILi128EEENSA_14SM90_TMA_STOREES28_S2A_S2A_EEEvvEEEEvNT_6ParamsE:
	.zero		3200


//--------------------- SYMBOLS --------------------------

	.type		.nv.reservedSmem.offset0,@object
	.size		.nv.reservedSmem.offset0,0x4
	.type		.nv.reservedSmem.cap,@object
	.size		.nv.reservedSmem.cap,0x4
	.type		__assertfail,@function
